//
// Generated by NVIDIA NVVM Compiler
//
// Compiler Build ID: CL-36424714
// Cuda compilation tools, release 13.0, V13.0.88
// Based on NVVM 20.0.0
//

.version 9.0
.target sm_100
.address_size 64

	// .globl	_Z6phase1Pii
.const .align 4 .u32 d_vtx_num;
.const .align 4 .u32 d_mtx_size;
.const .align 4 .u32 d_blk_fac;
.extern .shared .align 16 .b8 s_mem[];

.visible .entry _Z6phase1Pii(
	.param .u64 .ptr .align 1 _Z6phase1Pii_param_0,
	.param .u32 _Z6phase1Pii_param_1
)
{
	.reg .pred 	%p<11>;
	.reg .b32 	%r<90>;
	.reg .b64 	%rd<5>;

	ld.param.u64 	%rd2, [_Z6phase1Pii_param_0];
	ld.param.u32 	%r43, [_Z6phase1Pii_param_1];
	cvta.to.global.u64 	%rd3, %rd2;
	mov.u32 	%r1, %tid.x;
	mov.u32 	%r44, %tid.y;
	ld.const.u32 	%r2, [d_blk_fac];
	mul.lo.s32 	%r3, %r2, %r44;
	add.s32 	%r45, %r3, %r1;
	mul.lo.s32 	%r46, %r2, %r43;
	add.s32 	%r47, %r46, %r44;
	add.s32 	%r48, %r46, %r1;
	ld.const.u32 	%r49, [d_mtx_size];
	mad.lo.s32 	%r50, %r47, %r49, %r48;
	mul.wide.s32 	%rd4, %r50, 4;
	add.s64 	%rd1, %rd3, %rd4;
	ld.global.u32 	%r89, [%rd1];
	shl.b32 	%r51, %r45, 2;
	mov.u32 	%r52, s_mem;
	add.s32 	%r5, %r52, %r51;
	st.shared.u32 	[%r5], %r89;
	setp.lt.s32 	%p1, %r2, 1;
	@%p1 bra 	$L__BB0_17;
	and.b32  	%r6, %r2, 3;
	setp.lt.u32 	%p2, %r2, 4;
	mov.b32 	%r84, 0;
	@%p2 bra 	$L__BB0_12;
	and.b32  	%r84, %r2, 2147483644;
	neg.s32 	%r81, %r84;
	shl.b32 	%r54, %r1, 2;
	add.s32 	%r80, %r52, %r54;
	shl.b32 	%r10, %r2, 4;
	mul.lo.s32 	%r11, %r2, 12;
	shl.b32 	%r12, %r2, 3;
	shl.b32 	%r56, %r3, 2;
	add.s32 	%r57, %r56, %r52;
	add.s32 	%r79, %r57, 8;
	shl.b32 	%r14, %r2, 2;
$L__BB0_3:
	bar.sync 	0;
	ld.shared.u32 	%r58, [%r79+-8];
	ld.shared.u32 	%r59, [%r80];
	add.s32 	%r18, %r59, %r58;
	ld.shared.u32 	%r60, [%r5];
	setp.ge.s32 	%p3, %r18, %r60;
	@%p3 bra 	$L__BB0_5;
	st.shared.u32 	[%r5], %r18;
$L__BB0_5:
	bar.sync 	0;
	ld.shared.u32 	%r61, [%r79+-4];
	add.s32 	%r62, %r80, %r14;
	ld.shared.u32 	%r63, [%r62];
	add.s32 	%r19, %r63, %r61;
	ld.shared.u32 	%r64, [%r5];
	setp.ge.s32 	%p4, %r19, %r64;
	@%p4 bra 	$L__BB0_7;
	st.shared.u32 	[%r5], %r19;
$L__BB0_7:
	bar.sync 	0;
	ld.shared.u32 	%r65, [%r79];
	add.s32 	%r66, %r80, %r12;
	ld.shared.u32 	%r67, [%r66];
	add.s32 	%r20, %r67, %r65;
	ld.shared.u32 	%r68, [%r5];
	setp.ge.s32 	%p5, %r20, %r68;
	@%p5 bra 	$L__BB0_9;
	st.shared.u32 	[%r5], %r20;
$L__BB0_9:
	bar.sync 	0;
	ld.shared.u32 	%r69, [%r79+4];
	add.s32 	%r70, %r80, %r11;
	ld.shared.u32 	%r71, [%r70];
	add.s32 	%r21, %r71, %r69;
	ld.shared.u32 	%r89, [%r5];
	setp.ge.s32 	%p6, %r21, %r89;
	@%p6 bra 	$L__BB0_11;
	st.shared.u32 	[%r5], %r21;
	mov.u32 	%r89, %r21;
$L__BB0_11:
	add.s32 	%r81, %r81, 4;
	add.s32 	%r80, %r80, %r10;
	add.s32 	%r79, %r79, 16;
	setp.ne.s32 	%p7, %r81, 0;
	@%p7 bra 	$L__BB0_3;
$L__BB0_12:
	setp.eq.s32 	%p8, %r6, 0;
	@%p8 bra 	$L__BB0_17;
	mad.lo.s32 	%r72, %r84, %r2, %r1;
	shl.b32 	%r73, %r72, 2;
	add.s32 	%r87, %r52, %r73;
	shl.b32 	%r30, %r2, 2;
	add.s32 	%r75, %r84, %r3;
	shl.b32 	%r76, %r75, 2;
	add.s32 	%r86, %r52, %r76;
	neg.s32 	%r85, %r6;
$L__BB0_14:
	.pragma "nounroll";
	bar.sync 	0;
	ld.shared.u32 	%r77, [%r86];
	ld.shared.u32 	%r78, [%r87];
	add.s32 	%r36, %r78, %r77;
	ld.shared.u32 	%r89, [%r5];
	setp.ge.s32 	%p9, %r36, %r89;
	@%p9 bra 	$L__BB0_16;
	st.shared.u32 	[%r5], %r36;
	mov.u32 	%r89, %r36;
$L__BB0_16:
	add.s32 	%r87, %r87, %r30;
	add.s32 	%r86, %r86, 4;
	add.s32 	%r85, %r85, 1;
	setp.ne.s32 	%p10, %r85, 0;
	@%p10 bra 	$L__BB0_14;
$L__BB0_17:
	st.global.u32 	[%rd1], %r89;
	ret;

}
	// .globl	_Z6phase2Pii
.visible .entry _Z6phase2Pii(
	.param .u64 .ptr .align 1 _Z6phase2Pii_param_0,
	.param .u32 _Z6phase2Pii_param_1
)
{
	.reg .pred 	%p<14>;
	.reg .b32 	%r<104>;
	.reg .b64 	%rd<7>;

	ld.param.u64 	%rd2, [_Z6phase2Pii_param_0];
	ld.param.u32 	%r43, [_Z6phase2Pii_param_1];
	mov.u32 	%r1, %tid.x;
	mov.u32 	%r2, %tid.y;
	ld.const.u32 	%r3, [d_blk_fac];
	mul.lo.s32 	%r4, %r3, %r2;
	mul.lo.s32 	%r5, %r3, %r3;
	mov.u32 	%r44, %ctaid.x;
	setp.ne.s32 	%p1, %r44, 0;
	@%p1 bra 	$L__BB1_2;
	mov.u32 	%r47, %ctaid.y;
	setp.ge.u32 	%p3, %r47, %r43;
	selp.u32 	%r48, 1, 0, %p3;
	add.s32 	%r96, %r47, %r48;
	mov.u32 	%r95, %r43;
	bra.uni 	$L__BB1_3;
$L__BB1_2:
	mov.u32 	%r45, %ctaid.y;
	setp.ge.u32 	%p2, %r45, %r43;
	selp.u32 	%r46, 1, 0, %p2;
	add.s32 	%r95, %r45, %r46;
	mov.u32 	%r96, %r43;
$L__BB1_3:
	cvta.to.global.u64 	%rd3, %rd2;
	mad.lo.s32 	%r49, %r3, %r96, %r1;
	mad.lo.s32 	%r50, %r3, %r95, %r2;
	ld.const.u32 	%r51, [d_mtx_size];
	mad.lo.s32 	%r52, %r51, %r50, %r49;
	mul.wide.s32 	%rd4, %r52, 4;
	add.s64 	%rd1, %rd3, %rd4;
	ld.global.u32 	%r53, [%rd1];
	add.s32 	%r54, %r4, %r1;
	shl.b32 	%r55, %r54, 2;
	mov.u32 	%r56, s_mem;
	add.s32 	%r10, %r56, %r55;
	st.shared.u32 	[%r10], %r53;
	mul.lo.s32 	%r57, %r3, %r43;
	add.s32 	%r58, %r57, %r2;
	add.s32 	%r59, %r57, %r1;
	mad.lo.s32 	%r60, %r58, %r51, %r59;
	mul.wide.s32 	%rd5, %r60, 4;
	add.s64 	%rd6, %rd3, %rd5;
	ld.global.u32 	%r61, [%rd6];
	shl.b32 	%r62, %r5, 2;
	add.s32 	%r63, %r10, %r62;
	st.shared.u32 	[%r63], %r61;
	setp.lt.s32 	%p4, %r3, 1;
	@%p4 bra 	$L__BB1_20;
	add.s32 	%r11, %r5, %r4;
	and.b32  	%r12, %r3, 3;
	setp.lt.u32 	%p5, %r3, 4;
	mov.b32 	%r100, 0;
	@%p5 bra 	$L__BB1_15;
	and.b32  	%r100, %r3, 2147483644;
	neg.s32 	%r99, %r100;
	shl.b32 	%r65, %r1, 2;
	add.s32 	%r98, %r56, %r65;
	shl.b32 	%r16, %r3, 4;
	mul.lo.s32 	%r17, %r3, 12;
	shl.b32 	%r18, %r3, 3;
	add.s32 	%r67, %r2, %r3;
	mul.lo.s32 	%r68, %r3, %r67;
	shl.b32 	%r69, %r68, 2;
	add.s32 	%r70, %r69, %r56;
	add.s32 	%r97, %r70, 8;
	shl.b32 	%r20, %r3, 2;
$L__BB1_6:
	bar.sync 	0;
	ld.shared.u32 	%r71, [%r97+-8];
	ld.shared.u32 	%r72, [%r98];
	add.s32 	%r24, %r72, %r71;
	ld.shared.u32 	%r73, [%r10];
	setp.ge.s32 	%p6, %r24, %r73;
	@%p6 bra 	$L__BB1_8;
	st.shared.u32 	[%r10], %r24;
$L__BB1_8:
	bar.sync 	0;
	ld.shared.u32 	%r74, [%r97+-4];
	add.s32 	%r75, %r98, %r20;
	ld.shared.u32 	%r76, [%r75];
	add.s32 	%r25, %r76, %r74;
	ld.shared.u32 	%r77, [%r10];
	setp.ge.s32 	%p7, %r25, %r77;
	@%p7 bra 	$L__BB1_10;
	st.shared.u32 	[%r10], %r25;
$L__BB1_10:
	bar.sync 	0;
	ld.shared.u32 	%r78, [%r97];
	add.s32 	%r79, %r98, %r18;
	ld.shared.u32 	%r80, [%r79];
	add.s32 	%r26, %r80, %r78;
	ld.shared.u32 	%r81, [%r10];
	setp.ge.s32 	%p8, %r26, %r81;
	@%p8 bra 	$L__BB1_12;
	st.shared.u32 	[%r10], %r26;
$L__BB1_12:
	bar.sync 	0;
	ld.shared.u32 	%r82, [%r97+4];
	add.s32 	%r83, %r98, %r17;
	ld.shared.u32 	%r84, [%r83];
	add.s32 	%r27, %r84, %r82;
	ld.shared.u32 	%r85, [%r10];
	setp.ge.s32 	%p9, %r27, %r85;
	@%p9 bra 	$L__BB1_14;
	st.shared.u32 	[%r10], %r27;
$L__BB1_14:
	add.s32 	%r99, %r99, 4;
	add.s32 	%r98, %r98, %r16;
	add.s32 	%r97, %r97, 16;
	setp.ne.s32 	%p10, %r99, 0;
	@%p10 bra 	$L__BB1_6;
$L__BB1_15:
	setp.eq.s32 	%p11, %r12, 0;
	@%p11 bra 	$L__BB1_20;
	mad.lo.s32 	%r86, %r100, %r3, %r1;
	shl.b32 	%r87, %r86, 2;
	add.s32 	%r103, %r56, %r87;
	shl.b32 	%r33, %r3, 2;
	add.s32 	%r89, %r100, %r11;
	shl.b32 	%r90, %r89, 2;
	add.s32 	%r102, %r56, %r90;
	neg.s32 	%r101, %r12;
$L__BB1_17:
	.pragma "nounroll";
	bar.sync 	0;
	ld.shared.u32 	%r91, [%r102];
	ld.shared.u32 	%r92, [%r103];
	add.s32 	%r39, %r92, %r91;
	ld.shared.u32 	%r93, [%r10];
	setp.ge.s32 	%p12, %r39, %r93;
	@%p12 bra 	$L__BB1_19;
	st.shared.u32 	[%r10], %r39;
$L__BB1_19:
	add.s32 	%r103, %r103, %r33;
	add.s32 	%r102, %r102, 4;
	add.s32 	%r101, %r101, 1;
	setp.ne.s32 	%p13, %r101, 0;
	@%p13 bra 	$L__BB1_17;
$L__BB1_20:
	ld.shared.u32 	%r94, [%r10];
	st.global.u32 	[%rd1], %r94;
	ret;

}
	// .globl	_Z10phase2_rowPii
.visible .entry _Z10phase2_rowPii(
	.param .u64 .ptr .align 1 _Z10phase2_rowPii_param_0,
	.param .u32 _Z10phase2_rowPii_param_1
)
{
	.reg .pred 	%p<12>;
	.reg .b32 	%r<96>;
	.reg .b64 	%rd<7>;

	ld.param.u64 	%rd2, [_Z10phase2_rowPii_param_0];
	ld.param.u32 	%r39, [_Z10phase2_rowPii_param_1];
	cvta.to.global.u64 	%rd3, %rd2;
	mov.u32 	%r1, %tid.x;
	mov.u32 	%r2, %tid.y;
	ld.const.u32 	%r3, [d_blk_fac];
	mul.lo.s32 	%r4, %r3, %r2;
	add.s32 	%r40, %r4, %r1;
	mul.lo.s32 	%r5, %r3, %r3;
	mov.u32 	%r41, %ctaid.x;
	setp.ge.u32 	%p1, %r41, %r39;
	selp.u32 	%r42, 1, 0, %p1;
	add.s32 	%r43, %r41, %r42;
	mad.lo.s32 	%r44, %r3, %r43, %r1;
	mul.lo.s32 	%r45, %r3, %r39;
	add.s32 	%r46, %r45, %r2;
	ld.const.u32 	%r47, [d_mtx_size];
	mul.lo.s32 	%r48, %r46, %r47;
	add.s32 	%r49, %r44, %r48;
	mul.wide.s32 	%rd4, %r49, 4;
	add.s64 	%rd1, %rd3, %rd4;
	ld.global.u32 	%r50, [%rd1];
	shl.b32 	%r51, %r40, 2;
	mov.u32 	%r52, s_mem;
	add.s32 	%r6, %r52, %r51;
	st.shared.u32 	[%r6], %r50;
	add.s32 	%r53, %r45, %r1;
	add.s32 	%r54, %r53, %r48;
	mul.wide.s32 	%rd5, %r54, 4;
	add.s64 	%rd6, %rd3, %rd5;
	ld.global.u32 	%r55, [%rd6];
	shl.b32 	%r56, %r5, 2;
	add.s32 	%r57, %r6, %r56;
	st.shared.u32 	[%r57], %r55;
	setp.lt.s32 	%p2, %r3, 1;
	@%p2 bra 	$L__BB2_17;
	add.s32 	%r7, %r5, %r4;
	and.b32  	%r8, %r3, 3;
	setp.lt.u32 	%p3, %r3, 4;
	mov.b32 	%r92, 0;
	@%p3 bra 	$L__BB2_12;
	and.b32  	%r92, %r3, 2147483644;
	neg.s32 	%r91, %r92;
	shl.b32 	%r59, %r1, 2;
	add.s32 	%r90, %r52, %r59;
	shl.b32 	%r12, %r3, 4;
	mul.lo.s32 	%r13, %r3, 12;
	shl.b32 	%r14, %r3, 3;
	add.s32 	%r61, %r2, %r3;
	mul.lo.s32 	%r62, %r3, %r61;
	shl.b32 	%r63, %r62, 2;
	add.s32 	%r64, %r63, %r52;
	add.s32 	%r89, %r64, 8;
	shl.b32 	%r16, %r3, 2;
$L__BB2_3:
	bar.sync 	0;
	ld.shared.u32 	%r65, [%r89+-8];
	ld.shared.u32 	%r66, [%r90];
	add.s32 	%r20, %r66, %r65;
	ld.shared.u32 	%r67, [%r6];
	setp.ge.s32 	%p4, %r20, %r67;
	@%p4 bra 	$L__BB2_5;
	st.shared.u32 	[%r6], %r20;
$L__BB2_5:
	bar.sync 	0;
	ld.shared.u32 	%r68, [%r89+-4];
	add.s32 	%r69, %r90, %r16;
	ld.shared.u32 	%r70, [%r69];
	add.s32 	%r21, %r70, %r68;
	ld.shared.u32 	%r71, [%r6];
	setp.ge.s32 	%p5, %r21, %r71;
	@%p5 bra 	$L__BB2_7;
	st.shared.u32 	[%r6], %r21;
$L__BB2_7:
	bar.sync 	0;
	ld.shared.u32 	%r72, [%r89];
	add.s32 	%r73, %r90, %r14;
	ld.shared.u32 	%r74, [%r73];
	add.s32 	%r22, %r74, %r72;
	ld.shared.u32 	%r75, [%r6];
	setp.ge.s32 	%p6, %r22, %r75;
	@%p6 bra 	$L__BB2_9;
	st.shared.u32 	[%r6], %r22;
$L__BB2_9:
	bar.sync 	0;
	ld.shared.u32 	%r76, [%r89+4];
	add.s32 	%r77, %r90, %r13;
	ld.shared.u32 	%r78, [%r77];
	add.s32 	%r23, %r78, %r76;
	ld.shared.u32 	%r79, [%r6];
	setp.ge.s32 	%p7, %r23, %r79;
	@%p7 bra 	$L__BB2_11;
	st.shared.u32 	[%r6], %r23;
$L__BB2_11:
	add.s32 	%r91, %r91, 4;
	add.s32 	%r90, %r90, %r12;
	add.s32 	%r89, %r89, 16;
	setp.ne.s32 	%p8, %r91, 0;
	@%p8 bra 	$L__BB2_3;
$L__BB2_12:
	setp.eq.s32 	%p9, %r8, 0;
	@%p9 bra 	$L__BB2_17;
	mad.lo.s32 	%r80, %r92, %r3, %r1;
	shl.b32 	%r81, %r80, 2;
	add.s32 	%r95, %r52, %r81;
	shl.b32 	%r29, %r3, 2;
	add.s32 	%r83, %r92, %r7;
	shl.b32 	%r84, %r83, 2;
	add.s32 	%r94, %r52, %r84;
	neg.s32 	%r93, %r8;
$L__BB2_14:
	.pragma "nounroll";
	bar.sync 	0;
	ld.shared.u32 	%r85, [%r94];
	ld.shared.u32 	%r86, [%r95];
	add.s32 	%r35, %r86, %r85;
	ld.shared.u32 	%r87, [%r6];
	setp.ge.s32 	%p10, %r35, %r87;
	@%p10 bra 	$L__BB2_16;
	st.shared.u32 	[%r6], %r35;
$L__BB2_16:
	add.s32 	%r95, %r95, %r29;
	add.s32 	%r94, %r94, 4;
	add.s32 	%r93, %r93, 1;
	setp.ne.s32 	%p11, %r93, 0;
	@%p11 bra 	$L__BB2_14;
$L__BB2_17:
	ld.shared.u32 	%r88, [%r6];
	st.global.u32 	[%rd1], %r88;
	ret;

}
	// .globl	_Z10phase2_colPii
.visible .entry _Z10phase2_colPii(
	.param .u64 .ptr .align 1 _Z10phase2_colPii_param_0,
	.param .u32 _Z10phase2_colPii_param_1
)
{
	.reg .pred 	%p<12>;
	.reg .b32 	%r<94>;
	.reg .b64 	%rd<7>;

	ld.param.u64 	%rd2, [_Z10phase2_colPii_param_0];
	ld.param.u32 	%r37, [_Z10phase2_colPii_param_1];
	cvta.to.global.u64 	%rd3, %rd2;
	mov.u32 	%r1, %tid.x;
	mov.u32 	%r38, %tid.y;
	ld.const.u32 	%r2, [d_blk_fac];
	mul.lo.s32 	%r3, %r2, %r38;
	add.s32 	%r39, %r3, %r1;
	mul.lo.s32 	%r4, %r2, %r2;
	mov.u32 	%r40, %ctaid.x;
	setp.ge.u32 	%p1, %r40, %r37;
	selp.u32 	%r41, 1, 0, %p1;
	add.s32 	%r42, %r40, %r41;
	mul.lo.s32 	%r43, %r2, %r37;
	add.s32 	%r44, %r43, %r1;
	mad.lo.s32 	%r45, %r2, %r42, %r38;
	ld.const.u32 	%r46, [d_mtx_size];
	mad.lo.s32 	%r47, %r45, %r46, %r44;
	mul.wide.s32 	%rd4, %r47, 4;
	add.s64 	%rd1, %rd3, %rd4;
	ld.global.u32 	%r48, [%rd1];
	shl.b32 	%r49, %r39, 2;
	mov.u32 	%r50, s_mem;
	add.s32 	%r5, %r50, %r49;
	st.shared.u32 	[%r5], %r48;
	add.s32 	%r51, %r43, %r38;
	mad.lo.s32 	%r52, %r51, %r46, %r44;
	mul.wide.s32 	%rd5, %r52, 4;
	add.s64 	%rd6, %rd3, %rd5;
	ld.global.u32 	%r53, [%rd6];
	shl.b32 	%r54, %r4, 2;
	add.s32 	%r55, %r5, %r54;
	st.shared.u32 	[%r55], %r53;
	setp.lt.s32 	%p2, %r2, 1;
	@%p2 bra 	$L__BB3_17;
	and.b32  	%r6, %r2, 3;
	setp.lt.u32 	%p3, %r2, 4;
	mov.b32 	%r90, 0;
	@%p3 bra 	$L__BB3_12;
	and.b32  	%r90, %r2, 2147483644;
	neg.s32 	%r89, %r90;
	add.s32 	%r57, %r1, %r4;
	shl.b32 	%r58, %r57, 2;
	add.s32 	%r88, %r50, %r58;
	shl.b32 	%r10, %r2, 4;
	mul.lo.s32 	%r11, %r2, 12;
	shl.b32 	%r12, %r2, 3;
	shl.b32 	%r60, %r3, 2;
	add.s32 	%r61, %r60, %r50;
	add.s32 	%r87, %r61, 8;
	shl.b32 	%r14, %r2, 2;
$L__BB3_3:
	bar.sync 	0;
	ld.shared.u32 	%r62, [%r87+-8];
	ld.shared.u32 	%r63, [%r88];
	add.s32 	%r18, %r63, %r62;
	ld.shared.u32 	%r64, [%r5];
	setp.ge.s32 	%p4, %r18, %r64;
	@%p4 bra 	$L__BB3_5;
	st.shared.u32 	[%r5], %r18;
$L__BB3_5:
	bar.sync 	0;
	ld.shared.u32 	%r65, [%r87+-4];
	add.s32 	%r66, %r88, %r14;
	ld.shared.u32 	%r67, [%r66];
	add.s32 	%r19, %r67, %r65;
	ld.shared.u32 	%r68, [%r5];
	setp.ge.s32 	%p5, %r19, %r68;
	@%p5 bra 	$L__BB3_7;
	st.shared.u32 	[%r5], %r19;
$L__BB3_7:
	bar.sync 	0;
	ld.shared.u32 	%r69, [%r87];
	add.s32 	%r70, %r88, %r12;
	ld.shared.u32 	%r71, [%r70];
	add.s32 	%r20, %r71, %r69;
	ld.shared.u32 	%r72, [%r5];
	setp.ge.s32 	%p6, %r20, %r72;
	@%p6 bra 	$L__BB3_9;
	st.shared.u32 	[%r5], %r20;
$L__BB3_9:
	bar.sync 	0;
	ld.shared.u32 	%r73, [%r87+4];
	add.s32 	%r74, %r88, %r11;
	ld.shared.u32 	%r75, [%r74];
	add.s32 	%r21, %r75, %r73;
	ld.shared.u32 	%r76, [%r5];
	setp.ge.s32 	%p7, %r21, %r76;
	@%p7 bra 	$L__BB3_11;
	st.shared.u32 	[%r5], %r21;
$L__BB3_11:
	add.s32 	%r89, %r89, 4;
	add.s32 	%r88, %r88, %r10;
	add.s32 	%r87, %r87, 16;
	setp.ne.s32 	%p8, %r89, 0;
	@%p8 bra 	$L__BB3_3;
$L__BB3_12:
	setp.eq.s32 	%p9, %r6, 0;
	@%p9 bra 	$L__BB3_17;
	add.s32 	%r77, %r90, %r2;
	mad.lo.s32 	%r78, %r2, %r77, %r1;
	shl.b32 	%r79, %r78, 2;
	add.s32 	%r93, %r50, %r79;
	shl.b32 	%r27, %r2, 2;
	add.s32 	%r81, %r90, %r3;
	shl.b32 	%r82, %r81, 2;
	add.s32 	%r92, %r50, %r82;
	neg.s32 	%r91, %r6;
$L__BB3_14:
	.pragma "nounroll";
	bar.sync 	0;
	ld.shared.u32 	%r83, [%r92];
	ld.shared.u32 	%r84, [%r93];
	add.s32 	%r33, %r84, %r83;
	ld.shared.u32 	%r85, [%r5];
	setp.ge.s32 	%p10, %r33, %r85;
	@%p10 bra 	$L__BB3_16;
	st.shared.u32 	[%r5], %r33;
$L__BB3_16:
	add.s32 	%r93, %r93, %r27;
	add.s32 	%r92, %r92, 4;
	add.s32 	%r91, %r91, 1;
	setp.ne.s32 	%p11, %r91, 0;
	@%p11 bra 	$L__BB3_14;
$L__BB3_17:
	ld.shared.u32 	%r86, [%r5];
	st.global.u32 	[%rd1], %r86;
	ret;

}


// ===== COMPILED SASS (sm_100) =====

	.target	sm_100

	.elftype	@"ET_EXEC"


//--------------------- .note.nv.tkinfo           --------------------------
	.section	.note.nv.tkinfo,"",@"SHT_NOTE"
	.sectionflags	@"SHF_NOTE_NV_TKINFO"
	.tkinfo
        /*0018*/ 	.word	0x00000002
        /*0030*/ 	.string	""
        /*0030*/ 	.string	"ptxas"
        /*0030*/ 	.string	"Cuda compilation tools, release 13.0, V13.0.88"
        /*0030*/ 	.string	"Build cuda_13.0.r13.0/compiler.36424714_0"
        /*0030*/ 	.string	"-arch sm_100 -m 64 "



//--------------------- .note.nv.cuinfo           --------------------------
	.section	.note.nv.cuinfo,"",@"SHT_NOTE"
	.sectionflags	@"SHF_NOTE_NV_CUINFO"
        /*0018*/ 	.short	0x0002
        /*001a*/ 	.short	0x0064
        /*001c*/ 	.short	0x0082
	.zero		2


//--------------------- .nv.info                  --------------------------
	.section	.nv.info,"",@"SHT_CUDA_INFO"
	.align	4


	//----- nvinfo : EIATTR_REGCOUNT
	.align		4
        /*0000*/ 	.byte	0x04, 0x2f
        /*0002*/ 	.short	(.L_4 - .L_3)
	.align		4
.L_3:
        /*0004*/ 	.word	index@(_Z6phase1Pii)
        /*0008*/ 	.word	0x00000016


	//----- nvinfo : EIATTR_FRAME_SIZE
	.align		4
.L_4:
        /*000c*/ 	.byte	0x04, 0x11
        /*000e*/ 	.short	(.L_6 - .L_5)
	.align		4
.L_5:
        /*0010*/ 	.word	index@(_Z6phase1Pii)
        /*0014*/ 	.word	0x00000000


	//----- nvinfo : EIATTR_REGCOUNT
	.align		4
.L_6:
        /*0018*/ 	.byte	0x04, 0x2f
        /*001a*/ 	.short	(.L_8 - .L_7)
	.align		4
.L_7:
        /*001c*/ 	.word	index@(_Z6phase2Pii)
        /*0020*/ 	.word	0x00000016


	//----- nvinfo : EIATTR_FRAME_SIZE
	.align		4
.L_8:
        /*0024*/ 	.byte	0x04, 0x11
        /*0026*/ 	.short	(.L_10 - .L_9)
	.align		4
.L_9:
        /*0028*/ 	.word	index@(_Z6phase2Pii)
        /*002c*/ 	.word	0x00000000


	//----- nvinfo : EIATTR_REGCOUNT
	.align		4
.L_10:
        /*0030*/ 	.byte	0x04, 0x2f
        /*0032*/ 	.short	(.L_12 - .L_11)
	.align		4
.L_11:
        /*0034*/ 	.word	index@(_Z10phase2_rowPii)
        /*0038*/ 	.word	0x00000016


	//----- nvinfo : EIATTR_FRAME_SIZE
	.align		4
.L_12:
        /*003c*/ 	.byte	0x04, 0x11
        /*003e*/ 	.short	(.L_14 - .L_13)
	.align		4
.L_13:
        /*0040*/ 	.word	index@(_Z10phase2_rowPii)
        /*0044*/ 	.word	0x00000000


	//----- nvinfo : EIATTR_REGCOUNT
	.align		4
.L_14:
        /*0048*/ 	.byte	0x04, 0x2f
        /*004a*/ 	.short	(.L_16 - .L_15)
	.align		4
.L_15:
        /*004c*/ 	.word	index@(_Z10phase2_colPii)
        /*0050*/ 	.word	0x00000016


	//----- nvinfo : EIATTR_FRAME_SIZE
	.align		4
.L_16:
        /*0054*/ 	.byte	0x04, 0x11
        /*0056*/ 	.short	(.L_18 - .L_17)
	.align		4
.L_17:
        /*0058*/ 	.word	index@(_Z10phase2_colPii)
        /*005c*/ 	.word	0x00000000


	//----- nvinfo : EIATTR_MIN_STACK_SIZE
	.align		4
.L_18:
        /*0060*/ 	.byte	0x04, 0x12
        /*0062*/ 	.short	(.L_20 - .L_19)
	.align		4
.L_19:
        /*0064*/ 	.word	index@(_Z10phase2_colPii)
        /*0068*/ 	.word	0x00000000


	//----- nvinfo : EIATTR_MIN_STACK_SIZE
	.align		4
.L_20:
        /*006c*/ 	.byte	0x04, 0x12
        /*006e*/ 	.short	(.L_22 - .L_21)
	.align		4
.L_21:
        /*0070*/ 	.word	index@(_Z10phase2_rowPii)
        /*0074*/ 	.word	0x00000000


	//----- nvinfo : EIATTR_MIN_STACK_SIZE
	.align		4
.L_22:
        /*0078*/ 	.byte	0x04, 0x12
        /*007a*/ 	.short	(.L_24 - .L_23)
	.align		4
.L_23:
        /*007c*/ 	.word	index@(_Z6phase2Pii)
        /*0080*/ 	.word	0x00000000


	//----- nvinfo : EIATTR_MIN_STACK_SIZE
	.align		4
.L_24:
        /*0084*/ 	.byte	0x04, 0x12
        /*0086*/ 	.short	(.L_26 - .L_25)
	.align		4
.L_25:
        /*0088*/ 	.word	index@(_Z6phase1Pii)
        /*008c*/ 	.word	0x00000000
.L_26:


//--------------------- .nv.compat                --------------------------
	.section	.nv.compat,"",@"SHT_CUDA_COMPAT_INFO"
	.align	4
        /*0000*/ 	.byte	0x02, 0x09, 0x00, 0x00, 0x02, 0x02, 0x01, 0x00, 0x02, 0x05, 0x05, 0x00, 0x03, 0x07, 0x01, 0x01
        /*0010*/ 	.byte	0x02, 0x03, 0x00, 0x00, 0x02, 0x06, 0x01, 0x00, 0x04, 0x0b, 0x08, 0x00, 0x09, 0x00, 0x00, 0x00
        /*0020*/ 	.byte	0x00, 0x00, 0x00, 0x00


//--------------------- .nv.info._Z10phase2_colPii --------------------------
	.section	.nv.info._Z10phase2_colPii,"",@"SHT_CUDA_INFO"
	.sectionflags	@""
	.align	4


	//----- nvinfo : EIATTR_CUDA_API_VERSION
	.align		4
        /*0000*/ 	.byte	0x04, 0x37
        /*0002*/ 	.short	(.L_28 - .L_27)
.L_27:
        /*0004*/ 	.word	0x00000082


	//----- nvinfo : EIATTR_KPARAM_INFO
	.align		4
.L_28:
        /*0008*/ 	.byte	0x04, 0x17
        /*000a*/ 	.short	(.L_30 - .L_29)
.L_29:
        /*000c*/ 	.word	0x00000000
        /*0010*/ 	.short	0x0001
        /*0012*/ 	.short	0x0008
        /*0014*/ 	.byte	0x00, 0xf0, 0x11, 0x00


	//----- nvinfo : EIATTR_KPARAM_INFO
	.align		4
.L_30:
        /*0018*/ 	.byte	0x04, 0x17
        /*001a*/ 	.short	(.L_32 - .L_31)
.L_31:
        /*001c*/ 	.word	0x00000000
        /*0020*/ 	.short	0x0000
        /*0022*/ 	.short	0x0000
        /*0024*/ 	.byte	0x00, 0xf5, 0x21, 0x00


	//----- nvinfo : EIATTR_SPARSE_MMA_MASK
	.align		4
.L_32:
        /*0028*/ 	.byte	0x03, 0x50
        /*002a*/ 	.short	0x0000


	//----- nvinfo : EIATTR_MAXREG_COUNT
	.align		4
        /*002c*/ 	.byte	0x03, 0x1b
        /*002e*/ 	.short	0x00ff


	//----- nvinfo : EIATTR_NUM_BARRIERS
	.align		4
        /*0030*/ 	.byte	0x02, 0x4c
        /*0032*/ 	.byte	0x01
	.zero		1


	//----- nvinfo : EIATTR_MERCURY_ISA_VERSION
	.align		4
        /*0034*/ 	.byte	0x03, 0x5f
        /*0036*/ 	.short	0x0101


	//----- nvinfo : EIATTR_VRC_CTA_INIT_COUNT
	.align		4
        /*0038*/ 	.byte	0x02, 0x4a
	.zero		1
	.zero		1


	//----- nvinfo : EIATTR_EXIT_INSTR_OFFSETS
	.align		4
        /*003c*/ 	.byte	0x04, 0x1c
        /*003e*/ 	.short	(.L_34 - .L_33)


	//   ....[0]....
.L_33:
        /*0040*/ 	.word	0x00000690


	//----- nvinfo : EIATTR_CBANK_PARAM_SIZE
	.align		4
.L_34:
        /*0044*/ 	.byte	0x03, 0x19
        /*0046*/ 	.short	0x000c


	//----- nvinfo : EIATTR_PARAM_CBANK
	.align		4
        /*0048*/ 	.byte	0x04, 0x0a
        /*004a*/ 	.short	(.L_36 - .L_35)
	.align		4
.L_35:
        /*004c*/ 	.word	index@(.nv.constant0._Z10phase2_colPii)
        /*0050*/ 	.short	0x0380
        /*0052*/ 	.short	0x000c


	//----- nvinfo : EIATTR_SW_WAR
	.align		4
.L_36:
        /*0054*/ 	.byte	0x04, 0x36
        /*0056*/ 	.short	(.L_38 - .L_37)
.L_37:
        /*0058*/ 	.word	0x00000008
.L_38:


//--------------------- .nv.info._Z10phase2_rowPii --------------------------
	.section	.nv.info._Z10phase2_rowPii,"",@"SHT_CUDA_INFO"
	.sectionflags	@""
	.align	4


	//----- nvinfo : EIATTR_CUDA_API_VERSION
	.align		4
        /*0000*/ 	.byte	0x04, 0x37
        /*0002*/ 	.short	(.L_40 - .L_39)
.L_39:
        /*0004*/ 	.word	0x00000082


	//----- nvinfo : EIATTR_KPARAM_INFO
	.align		4
.L_40:
        /*0008*/ 	.byte	0x04, 0x17
        /*000a*/ 	.short	(.L_42 - .L_41)
.L_41:
        /*000c*/ 	.word	0x00000000
        /*0010*/ 	.short	0x0001
        /*0012*/ 	.short	0x0008
        /*0014*/ 	.byte	0x00, 0xf0, 0x11, 0x00


	//----- nvinfo : EIATTR_KPARAM_INFO
	.align		4
.L_42:
        /*0018*/ 	.byte	0x04, 0x17
        /*001a*/ 	.short	(.L_44 - .L_43)
.L_43:
        /*001c*/ 	.word	0x00000000
        /*0020*/ 	.short	0x0000
        /*0022*/ 	.short	0x0000
        /*0024*/ 	.byte	0x00, 0xf5, 0x21, 0x00


	//----- nvinfo : EIATTR_SPARSE_MMA_MASK
	.align		4
.L_44:
        /*0028*/ 	.byte	0x03, 0x50
        /*002a*/ 	.short	0x0000


	//----- nvinfo : EIATTR_MAXREG_COUNT
	.align		4
        /*002c*/ 	.byte	0x03, 0x1b
        /*002e*/ 	.short	0x00ff


	//----- nvinfo : EIATTR_NUM_BARRIERS
	.align		4
        /*0030*/ 	.byte	0x02, 0x4c
        /*0032*/ 	.byte	0x01
	.zero		1


	//----- nvinfo : EIATTR_MERCURY_ISA_VERSION
	.align		4
        /*0034*/ 	.byte	0x03, 0x5f
        /*0036*/ 	.short	0x0101


	//----- nvinfo : EIATTR_VRC_CTA_INIT_COUNT
	.align		4
        /*0038*/ 	.byte	0x02, 0x4a
	.zero		1
	.zero		1


	//----- nvinfo : EIATTR_EXIT_INSTR_OFFSETS
	.align		4
        /*003c*/ 	.byte	0x04, 0x1c
        /*003e*/ 	.short	(.L_46 - .L_45)


	//   ....[0]....
.L_45:
        /*0040*/ 	.word	0x00000680


	//----- nvinfo : EIATTR_CBANK_PARAM_SIZE
	.align		4
.L_46:
        /*0044*/ 	.byte	0x03, 0x19
        /*0046*/ 	.short	0x000c


	//----- nvinfo : EIATTR_PARAM_CBANK
	.align		4
        /*0048*/ 	.byte	0x04, 0x0a
        /*004a*/ 	.short	(.L_48 - .L_47)
	.align		4
.L_47:
        /*004c*/ 	.word	index@(.nv.constant0._Z10phase2_rowPii)
        /*0050*/ 	.short	0x0380
        /*0052*/ 	.short	0x000c


	//----- nvinfo : EIATTR_SW_WAR
	.align		4
.L_48:
        /*0054*/ 	.byte	0x04, 0x36
        /*0056*/ 	.short	(.L_50 - .L_49)
.L_49:
        /*0058*/ 	.word	0x00000008
.L_50:


//--------------------- .nv.info._Z6phase2Pii     --------------------------
	.section	.nv.info._Z6phase2Pii,"",@"SHT_CUDA_INFO"
	.sectionflags	@""
	.align	4


	//----- nvinfo : EIATTR_CUDA_API_VERSION
	.align		4
        /*0000*/ 	.byte	0x04, 0x37
        /*0002*/ 	.short	(.L_52 - .L_51)
.L_51:
        /*0004*/ 	.word	0x00000082


	//----- nvinfo : EIATTR_KPARAM_INFO
	.align		4
.L_52:
        /*0008*/ 	.byte	0x04, 0x17
        /*000a*/ 	.short	(.L_54 - .L_53)
.L_53:
        /*000c*/ 	.word	0x00000000
        /*0010*/ 	.short	0x0001
        /*0012*/ 	.short	0x0008
        /*0014*/ 	.byte	0x00, 0xf0, 0x11, 0x00


	//----- nvinfo : EIATTR_KPARAM_INFO
	.align		4
.L_54:
        /*0018*/ 	.byte	0x04, 0x17
        /*001a*/ 	.short	(.L_56 - .L_55)
.L_55:
        /*001c*/ 	.word	0x00000000
        /*0020*/ 	.short	0x0000
        /*0022*/ 	.short	0x0000
        /*0024*/ 	.byte	0x00, 0xf5, 0x21, 0x00


	//----- nvinfo : EIATTR_SPARSE_MMA_MASK
	.align		4
.L_56:
        /*0028*/ 	.byte	0x03, 0x50
        /*002a*/ 	.short	0x0000


	//----- nvinfo : EIATTR_MAXREG_COUNT
	.align		4
        /*002c*/ 	.byte	0x03, 0x1b
        /*002e*/ 	.short	0x00ff


	//----- nvinfo : EIATTR_NUM_BARRIERS
	.align		4
        /*0030*/ 	.byte	0x02, 0x4c
        /*0032*/ 	.byte	0x01
	.zero		1


	//----- nvinfo : EIATTR_MERCURY_ISA_VERSION
	.align		4
        /*0034*/ 	.byte	0x03, 0x5f
        /*0036*/ 	.short	0x0101


	//----- nvinfo : EIATTR_VRC_CTA_INIT_COUNT
	.align		4
        /*0038*/ 	.byte	0x02, 0x4a
	.zero		1
	.zero		1


	//----- nvinfo : EIATTR_EXIT_INSTR_OFFSETS
	.align		4
        /*003c*/ 	.byte	0x04, 0x1c
        /*003e*/ 	.short	(.L_58 - .L_57)


	//   ....[0]....
.L_57:
        /*0040*/ 	.word	0x00000740


	//----- nvinfo : EIATTR_CBANK_PARAM_SIZE
	.align		4
.L_58:
        /*0044*/ 	.byte	0x03, 0x19
        /*0046*/ 	.short	0x000c


	//----- nvinfo : EIATTR_PARAM_CBANK
	.align		4
        /*0048*/ 	.byte	0x04, 0x0a
        /*004a*/ 	.short	(.L_60 - .L_59)
	.align		4
.L_59:
        /*004c*/ 	.word	index@(.nv.constant0._Z6phase2Pii)
        /*0050*/ 	.short	0x0380
        /*0052*/ 	.short	0x000c


	//----- nvinfo : EIATTR_SW_WAR
	.align		4
.L_60:
        /*0054*/ 	.byte	0x04, 0x36
        /*0056*/ 	.short	(.L_62 - .L_61)
.L_61:
        /*0058*/ 	.word	0x00000008
.L_62:


//--------------------- .nv.info._Z6phase1Pii     --------------------------
	.section	.nv.info._Z6phase1Pii,"",@"SHT_CUDA_INFO"
	.sectionflags	@""
	.align	4


	//----- nvinfo : EIATTR_CUDA_API_VERSION
	.align		4
        /*0000*/ 	.byte	0x04, 0x37
        /*0002*/ 	.short	(.L_64 - .L_63)
.L_63:
        /*0004*/ 	.word	0x00000082


	//----- nvinfo : EIATTR_KPARAM_INFO
	.align		4
.L_64:
        /*0008*/ 	.byte	0x04, 0x17
        /*000a*/ 	.short	(.L_66 - .L_65)
.L_65:
        /*000c*/ 	.word	0x00000000
        /*0010*/ 	.short	0x0001
        /*0012*/ 	.short	0x0008
        /*0014*/ 	.byte	0x00, 0xf0, 0x11, 0x00


	//----- nvinfo : EIATTR_KPARAM_INFO
	.align		4
.L_66:
        /*0018*/ 	.byte	0x04, 0x17
        /*001a*/ 	.short	(.L_68 - .L_67)
.L_67:
        /*001c*/ 	.word	0x00000000
        /*0020*/ 	.short	0x0000
        /*0022*/ 	.short	0x0000
        /*0024*/ 	.byte	0x00, 0xf5, 0x21, 0x00


	//----- nvinfo : EIATTR_SPARSE_MMA_MASK
	.align		4
.L_68:
        /*0028*/ 	.byte	0x03, 0x50
        /*002a*/ 	.short	0x0000


	//----- nvinfo : EIATTR_MAXREG_COUNT
	.align		4
        /*002c*/ 	.byte	0x03, 0x1b
        /*002e*/ 	.short	0x00ff


	//----- nvinfo : EIATTR_NUM_BARRIERS
	.align		4
        /*0030*/ 	.byte	0x02, 0x4c
        /*0032*/ 	.byte	0x01
	.zero		1


	//----- nvinfo : EIATTR_MERCURY_ISA_VERSION
	.align		4
        /*0034*/ 	.byte	0x03, 0x5f
        /*0036*/ 	.short	0x0101


	//----- nvinfo : EIATTR_VRC_CTA_INIT_COUNT
	.align		4
        /*0038*/ 	.byte	0x02, 0x4a
	.zero		1
	.zero		1


	//----- nvinfo : EIATTR_EXIT_INSTR_OFFSETS
	.align		4
        /*003c*/ 	.byte	0x04, 0x1c
        /*003e*/ 	.short	(.L_70 - .L_69)


	//   ....[0]....
.L_69:
        /*0040*/ 	.word	0x000005d0


	//----- nvinfo : EIATTR_CBANK_PARAM_SIZE
	.align		4
.L_70:
        /*0044*/ 	.byte	0x03, 0x19
        /*0046*/ 	.short	0x000c


	//----- nvinfo : EIATTR_PARAM_CBANK
	.align		4
        /*0048*/ 	.byte	0x04, 0x0a
        /*004a*/ 	.short	(.L_72 - .L_71)
	.align		4
.L_71:
        /*004c*/ 	.word	index@(.nv.constant0._Z6phase1Pii)
        /*0050*/ 	.short	0x0380
        /*0052*/ 	.short	0x000c


	//----- nvinfo : EIATTR_SW_WAR
	.align		4
.L_72:
        /*0054*/ 	.byte	0x04, 0x36
        /*0056*/ 	.short	(.L_74 - .L_73)
.L_73:
        /*0058*/ 	.word	0x00000008
.L_74:


//--------------------- .nv.callgraph             --------------------------
	.section	.nv.callgraph,"",@"SHT_CUDA_CALLGRAPH"
	.align	4
	.sectionentsize	8
	.align		4
        /*0000*/ 	.word	0x00000000
	.align		4
        /*0004*/ 	.word	0xffffffff
	.align		4
        /*0008*/ 	.word	0x00000000
	.align		4
        /*000c*/ 	.word	0xfffffffe
	.align		4
        /*0010*/ 	.word	0x00000000
	.align		4
        /*0014*/ 	.word	0xfffffffd
	.align		4
        /*0018*/ 	.word	0x00000000
	.align		4
        /*001c*/ 	.word	0xfffffffc


//--------------------- .nv.constant3             --------------------------
	.section	.nv.constant3,"a",@progbits
	.align	4
.nv.constant3:
	.type		d_vtx_num,@object
	.size		d_vtx_num,(d_mtx_size - d_vtx_num)
d_vtx_num:
	.zero		4
	.type		d_mtx_size,@object
	.size		d_mtx_size,(d_blk_fac - d_mtx_size)
d_mtx_size:
	.zero		4
	.type		d_blk_fac,@object
	.size		d_blk_fac,(.L_2 - d_blk_fac)
d_blk_fac:
	.zero		4
.L_2:


//--------------------- .text._Z10phase2_colPii   --------------------------
	.section	.text._Z10phase2_colPii,"ax",@progbits
	.align	128
        .global         _Z10phase2_colPii
        .type           _Z10phase2_colPii,@function
        .size           _Z10phase2_colPii,(.L_x_22 - _Z10phase2_colPii)
        .other          _Z10phase2_colPii,@"STO_CUDA_ENTRY STV_DEFAULT"
_Z10phase2_colPii:
.text._Z10phase2_colPii:
[----:B------:R-:W-:Y:S08]  /*0000*/  LDC R1, c[0x0][0x37c] ;  /* 0x0000df00ff017b82 */ /* 0x000ff00000000800 */
[----:B------:R-:W0:Y:S01]  /*0010*/  S2UR UR5, SR_CTAID.X ;  /* 0x00000000000579c3 */ /* 0x000e220000002500 */
[----:B------:R-:W0:Y:S01]  /*0020*/  LDCU UR8, c[0x0][0x388] ;  /* 0x00007100ff0877ac */ /* 0x000e220008000800 */
[----:B------:R-:W1:Y:S01]  /*0030*/  S2R R0, SR_TID.X ;  /* 0x0000000000007919 */ /* 0x000e620000002100 */
[----:B------:R-:W2:Y:S01]  /*0040*/  LDCU UR6, c[0x3][0x8] ;  /* 0x00c00100ff0677ac */ /* 0x000ea20008000800 */
[----:B------:R-:W3:Y:S04]  /*0050*/  S2R R4, SR_TID.Y ;  /* 0x0000000000047919 */ /* 0x000ee80000002200 */
[----:B------:R-:W4:Y:S01]  /*0060*/  LDC.64 R8, c[0x0][0x380] ;  /* 0x0000e000ff087b82 */ /* 0x000f220000000a00 */
[----:B------:R-:W5:Y:S01]  /*0070*/  LDCU UR9, c[0x3][0x4] ;  /* 0x00c00080ff0977ac */ /* 0x000f620008000800 */
[----:B--2---:R-:W-:Y:S01]  /*0080*/  IMAD.U32 R5, RZ, RZ, UR6 ;  /* 0x00000006ff057e24 */ /* 0x004fe2000f8e00ff */
[----:B0-----:R-:W-:-:S02]  /*0090*/  UISETP.GE.U32.AND UP0, UPT, UR5, UR8, UPT ;  /* 0x000000080500728c */ /* 0x001fc4000bf06070 */
[----:B------:R-:W-:Y:S01]  /*00a0*/  UIADD3 UR4, UPT, UPT, UR5, 0x1, URZ ;  /* 0x0000000105047890 */ /* 0x000fe2000fffe0ff */
[----:B------:R-:W0:Y:S01]  /*00b0*/  LDCU.64 UR6, c[0x0][0x358] ;  /* 0x00006b00ff0677ac */ /* 0x000e220008000a00 */
[----:B-1----:R-:W-:-:S07]  /*00c0*/  IMAD R2, R5, UR8, R0 ;  /* 0x0000000805027c24 */ /* 0x002fce000f8e0200 */
[----:B------:R-:W-:Y:S01]  /*00d0*/  @!UP0 UIADD3 UR4, UPT, UPT, UR5, URZ, URZ ;  /* 0x000000ff05048290 */ /* 0x000fe2000fffe0ff */
[----:B---3--:R-:W-:-:S05]  /*00e0*/  IMAD R7, R5, UR8, R4 ;  /* 0x0000000805077c24 */ /* 0x008fca000f8e0204 */
[----:B------:R-:W-:Y:S02]  /*00f0*/  IMAD R3, R5, UR4, R4 ;  /* 0x0000000405037c24 */ /* 0x000fe4000f8e0204 */
[--C-:B-----5:R-:W-:Y:S02]  /*0100*/  IMAD R7, R7, UR9, R2.reuse ;  /* 0x0000000907077c24 */ /* 0x120fe4000f8e0202 */
[----:B------:R-:W-:-:S04]  /*0110*/  IMAD R3, R3, UR9, R2 ;  /* 0x0000000903037c24 */ /* 0x000fc8000f8e0202 */
[----:B----4-:R-:W-:-:S04]  /*0120*/  IMAD.WIDE R2, R3, 0x4, R8 ;  /* 0x0000000403027825 */ /* 0x010fc800078e0208 */
[----:B------:R-:W-:Y:S01]  /*0130*/  IMAD.WIDE R8, R7, 0x4, R8 ;  /* 0x0000000407087825 */ /* 0x000fe200078e0208 */
[----:B0-----:R-:W2:Y:S05]  /*0140*/  LDG.E R13, desc[UR6][R2.64] ;  /* 0x00000006020d7981 */ /* 0x001eaa000c1e1900 */
[----:B------:R-:W3:Y:S01]  /*0150*/  LDG.E R8, desc[UR6][R8.64] ;  /* 0x0000000608087981 */ /* 0x000ee2000c1e1900 */
[----:B------:R-:W0:Y:S01]  /*0160*/  S2UR UR5, SR_CgaCtaId ;  /* 0x00000000000579c3 */ /* 0x000e220000008800 */
[-C--:B------:R-:W-:Y:S01]  /*0170*/  IMAD R7, R4, R5.reuse, RZ ;  /* 0x0000000504077224 */ /* 0x080fe200078e02ff */
[----:B------:R-:W-:Y:S01]  /*0180*/  UMOV UR4, 0x400 ;  /* 0x0000040000047882 */ /* 0x000fe20000000000 */
[C---:B------:R-:W-:Y:S01]  /*0190*/  IMAD R11, R5.reuse, R5, RZ ;  /* 0x00000005050b7224 */ /* 0x040fe200078e02ff */
[----:B------:R-:W-:Y:S01]  /*01a0*/  ISETP.GE.AND P0, PT, R5, 0x1, PT ;  /* 0x000000010500780c */ /* 0x000fe20003f06270 */
[----:B------:R-:W-:Y:S01]  /*01b0*/  IMAD.IADD R4, R7, 0x1, R0 ;  /* 0x0000000107047824 */ /* 0x000fe200078e0200 */
[----:B0-----:R-:W-:-:S06]  /*01c0*/  ULEA UR4, UR5, UR4, 0x18 ;  /* 0x0000000405047291 */ /* 0x001fcc000f8ec0ff */
[----:B------:R-:W-:-:S04]  /*01d0*/  LEA R4, R4, UR4, 0x2 ;  /* 0x0000000404047c11 */ /* 0x000fc8000f8e10ff */
[----:B------:R-:W-:Y:S01]  /*01e0*/  LEA R15, R11, R4, 0x2 ;  /* 0x000000040b0f7211 */ /* 0x000fe200078e10ff */
[----:B--2---:R0:W-:Y:S04]  /*01f0*/  STS [R4], R13 ;  /* 0x0000000d04007388 */ /* 0x0041e80000000800 */
[----:B---3--:R0:W-:Y:S01]  /*0200*/  STS [R15], R8 ;  /* 0x000000080f007388 */ /* 0x0081e20000000800 */
[----:B------:R-:W-:Y:S05]  /*0210*/  @!P0 BRA `(.L_x_0) ;  /* 0x0000000400148947 */ /* 0x000fea0003800000 */
[C---:B------:R-:W-:Y:S01]  /*0220*/  ISETP.GE.U32.AND P1, PT, R5.reuse, 0x4, PT ;  /* 0x000000040500780c */ /* 0x040fe20003f26070 */
[----:B0-----:R-:W-:Y:S01]  /*0230*/  IMAD.MOV.U32 R8, RZ, RZ, RZ ;  /* 0x000000ffff087224 */ /* 0x001fe200078e00ff */
[----:B------:R-:W-:-:S04]  /*0240*/  LOP3.LUT R6, R5, 0x3, RZ, 0xc0, !PT ;  /* 0x0000000305067812 */ /* 0x000fc800078ec0ff */
[----:B------:R-:W-:-:S07]  /*0250*/  ISETP.NE.AND P0, PT, R6, RZ, PT ;  /* 0x000000ff0600720c */ /* 0x000fce0003f05270 */
[----:B------:R-:W-:Y:S06]  /*0260*/  @!P1 BRA `(.L_x_1) ;  /* 0x0000000000b09947 */ /* 0x000fec0003800000 */
[----:B------:R-:W0:Y:S01]  /*0270*/  LDC R9, c[0x3][0x8] ;  /* 0x00c00200ff097b82 */ /* 0x000e220000000800 */
[----:B------:R-:W-:Y:S01]  /*0280*/  IMAD.IADD R10, R11, 0x1, R0 ;  /* 0x000000010b0a7824 */ /* 0x000fe200078e0200 */
[----:B------:R-:W-:Y:S02]  /*0290*/  LOP3.LUT R8, R5, 0x7ffffffc, RZ, 0xc0, !PT ;  /* 0x7ffffffc05087812 */ /* 0x000fe400078ec0ff */
[----:B------:R-:W-:Y:S02]  /*02a0*/  LEA R11, R7, UR4, 0x2 ;  /* 0x00000004070b7c11 */ /* 0x000fe4000f8e10ff */
[----:B------:R-:W-:Y:S01]  /*02b0*/  LEA R10, R10, UR4, 0x2 ;  /* 0x000000040a0a7c11 */ /* 0x000fe2000f8e10ff */
[----:B------:R-:W-:Y:S01]  /*02c0*/  IMAD.MOV R12, RZ, RZ, -R8 ;  /* 0x000000ffff0c7224 */ /* 0x000fe200078e0a08 */
[----:B------:R-:W-:-:S07]  /*02d0*/  IADD3 R11, PT, PT, R11, 0x8, RZ ;  /* 0x000000080b0b7810 */ /* 0x000fce0007ffe0ff */
.L_x_2:
[----:B------:R-:W-:Y:S01]  /*02e0*/  BAR.SYNC.DEFER_BLOCKING 0x0 ;  /* 0x0000000000007b1d */ /* 0x000fe20000010000 */
[----:B------:R-:W-:-:S05]  /*02f0*/  VIADD R12, R12, 0x4 ;  /* 0x000000040c0c7836 */ /* 0x000fca0000000000 */
[----:B------:R-:W-:Y:S04]  /*0300*/  LDS R5, [R11+-0x8] ;  /* 0xfffff8000b057984 */ /* 0x000fe80000000800 */
[----:B------:R-:W1:Y:S04]  /*0310*/  LDS R14, [R10] ;  /* 0x000000000a0e7984 */ /* 0x000e680000000800 */
[----:B------:R-:W2:Y:S01]  /*0320*/  LDS R13, [R4] ;  /* 0x00000000040d7984 */ /* 0x000ea20000000800 */
[----:B-1----:R-:W-:Y:S01]  /*0330*/  IMAD.IADD R17, R5, 0x1, R14 ;  /* 0x0000000105117824 */ /* 0x002fe200078e020e */
[----:B0-----:R-:W-:-:S04]  /*0340*/  MOV R5, R9 ;  /* 0x0000000900057202 */ /* 0x001fc80000000f00 */
[----:B--2---:R-:W-:Y:S01]  /*0350*/  ISETP.GE.AND P1, PT, R17, R13, PT ;  /* 0x0000000d1100720c */ /* 0x004fe20003f26270 */
[----:B------:R-:W-:-:S12]  /*0360*/  IMAD R14, R5, 0x4, R10 ;  /* 0x00000004050e7824 */ /* 0x000fd800078e020a */
[----:B------:R-:W-:Y:S01]  /*0370*/  @!P1 STS [R4], R17 ;  /* 0x0000001104009388 */ /* 0x000fe20000000800 */
[----:B------:R-:W-:Y:S06]  /*0380*/  BAR.SYNC.DEFER_BLOCKING 0x0 ;  /* 0x0000000000007b1d */ /* 0x000fec0000010000 */
[----:B------:R-:W-:Y:S04]  /*0390*/  LDS R14, [R14] ;  /* 0x000000000e0e7984 */ /* 0x000fe80000000800 */
[----:B------:R-:W0:Y:S04]  /*03a0*/  LDS R13, [R11+-0x4] ;  /* 0xfffffc000b0d7984 */ /* 0x000e280000000800 */
[----:B------:R-:W1:Y:S01]  /*03b0*/  LDS R15, [R4] ;  /* 0x00000000040f7984 */ /* 0x000e620000000800 */
[----:B0-----:R-:W-:-:S02]  /*03c0*/  IMAD.IADD R18, R13, 0x1, R14 ;  /* 0x000000010d127824 */ /* 0x001fc400078e020e */
[----:B------:R-:W-:-:S03]  /*03d0*/  IMAD R14, R5, 0xc, R10 ;  /* 0x0000000c050e7824 */ /* 0x000fc600078e020a */
[----:B-1----:R-:W-:Y:S02]  /*03e0*/  ISETP.GE.AND P1, PT, R18, R15, PT ;  /* 0x0000000f1200720c */ /* 0x002fe40003f26270 */
[CC--:B------:R-:W-:Y:S02]  /*03f0*/  LEA R15, R5.reuse, R10.reuse, 0x3 ;  /* 0x0000000a050f7211 */ /* 0x0c0fe400078e18ff */
[----:B------:R-:W-:-:S09]  /*0400*/  LEA R10, R5, R10, 0x4 ;  /* 0x0000000a050a7211 */ /* 0x000fd200078e20ff */
[----:B------:R-:W-:Y:S01]  /*0410*/  @!P1 STS [R4], R18 ;  /* 0x0000001204009388 */ /* 0x000fe20000000800 */
[----:B------:R-:W-:Y:S06]  /*0420*/  BAR.SYNC.DEFER_BLOCKING 0x0 ;  /* 0x0000000000007b1d */ /* 0x000fec0000010000 */
[----:B------:R-:W-:Y:S04]  /*0430*/  LDS R16, [R15] ;  /* 0x000000000f107984 */ /* 0x000fe80000000800 */
[----:B------:R-:W0:Y:S04]  /*0440*/  LDS R13, [R11] ;  /* 0x000000000b0d7984 */ /* 0x000e280000000800 */
[----:B------:R-:W1:Y:S01]  /*0450*/  LDS R17, [R4] ;  /* 0x0000000004117984 */ /* 0x000e620000000800 */
[----:B0-----:R-:W-:-:S05]  /*0460*/  IMAD.IADD R19, R13, 0x1, R16 ;  /* 0x000000010d137824 */ /* 0x001fca00078e0210 */
[----:B-1----:R-:W-:-:S13]  /*0470*/  ISETP.GE.AND P1, PT, R19, R17, PT ;  /* 0x000000111300720c */ /* 0x002fda0003f26270 */
[----:B------:R-:W-:Y:S01]  /*0480*/  @!P1 STS [R4], R19 ;  /* 0x0000001304009388 */ /* 0x000fe20000000800 */
[----:B------:R-:W-:Y:S06]  /*0490*/  BAR.SYNC.DEFER_BLOCKING 0x0 ;  /* 0x0000000000007b1d */ /* 0x000fec0000010000 */
[----:B------:R-:W-:Y:S04]  /*04a0*/  LDS R14, [R14] ;  /* 0x000000000e0e7984 */ /* 0x000fe80000000800 */
[----:B------:R0:W1:Y:S04]  /*04b0*/  LDS R13, [R11+0x4] ;  /* 0x000004000b0d7984 */ /* 0x0000680000000800 */
[----:B------:R-:W2:Y:S01]  /*04c0*/  LDS R16, [R4] ;  /* 0x0000000004107984 */ /* 0x000ea20000000800 */
[----:B0-----:R-:W-:Y:S01]  /*04d0*/  VIADD R11, R11, 0x10 ;  /* 0x000000100b0b7836 */ /* 0x001fe20000000000 */
[----:B-1----:R-:W-:-:S04]  /*04e0*/  IADD3 R13, PT, PT, R13, R14, RZ ;  /* 0x0000000e0d0d7210 */ /* 0x002fc80007ffe0ff */
[----:B--2---:R-:W-:-:S13]  /*04f0*/  ISETP.GE.AND P1, PT, R13, R16, PT ;  /* 0x000000100d00720c */ /* 0x004fda0003f26270 */
[----:B------:R1:W-:Y:S01]  /*0500*/  @!P1 STS [R4], R13 ;  /* 0x0000000d04009388 */ /* 0x0003e20000000800 */
[----:B------:R-:W-:-:S13]  /*0510*/  ISETP.NE.AND P1, PT, R12, RZ, PT ;  /* 0x000000ff0c00720c */ /* 0x000fda0003f25270 */
[----:B-1----:R-:W-:Y:S05]  /*0520*/  @P1 BRA `(.L_x_2) ;  /* 0xfffffffc006c1947 */ /* 0x002fea000383ffff */
.L_x_1:
[----:B------:R-:W-:Y:S05]  /*0530*/  @!P0 BRA `(.L_x_0) ;  /* 0x00000000004c8947 */ /* 0x000fea0003800000 */
[----:B------:R-:W0:Y:S01]  /*0540*/  LDC R10, c[0x3][0x8] ;  /* 0x00c00200ff0a7b82 */ /* 0x000e220000000800 */
[----:B------:R-:W-:Y:S01]  /*0550*/  IADD3 R9, PT, PT, R8, R5, RZ ;  /* 0x0000000508097210 */ /* 0x000fe20007ffe0ff */
[----:B------:R-:W-:Y:S01]  /*0560*/  IMAD.IADD R7, R7, 0x1, R8 ;  /* 0x0000000107077824 */ /* 0x000fe200078e0208 */
[----:B------:R-:W-:-:S03]  /*0570*/  IADD3 R6, PT, PT, -R6, RZ, RZ ;  /* 0x000000ff06067210 */ /* 0x000fc60007ffe1ff */
[----:B------:R-:W-:Y:S01]  /*0580*/  IMAD R9, R9, R5, R0 ;  /* 0x0000000509097224 */ /* 0x000fe200078e0200 */
[----:B------:R-:W-:-:S04]  /*0590*/  LEA R7, R7, UR4, 0x2 ;  /* 0x0000000407077c11 */ /* 0x000fc8000f8e10ff */
[----:B------:R-:W-:-:S07]  /*05a0*/  LEA R9, R9, UR4, 0x2 ;  /* 0x0000000409097c11 */ /* 0x000fce000f8e10ff */
.L_x_3:
[----:B------:R-:W-:Y:S01]  /*05b0*/  BAR.SYNC.DEFER_BLOCKING 0x0 ;  /* 0x0000000000007b1d */ /* 0x000fe20000010000 */
[----:B------:R-:W-:-:S05]  /*05c0*/  IADD3 R6, PT, PT, R6, 0x1, RZ ;  /* 0x0000000106067810 */ /* 0x000fca0007ffe0ff */
[----:B------:R1:W-:Y:S04]  /*05d0*/  LDS R0, [R7] ;  /* 0x0000000007007984 */ /* 0x0003e80000000800 */
[----:B------:R0:W2:Y:S04]  /*05e0*/  LDS R5, [R9] ;  /* 0x0000000009057984 */ /* 0x0000a80000000800 */
[----:B------:R-:W3:Y:S01]  /*05f0*/  LDS R8, [R4] ;  /* 0x0000000004087984 */ /* 0x000ee20000000800 */
[----:B-1----:R-:W-:Y:S01]  /*0600*/  VIADD R7, R7, 0x4 ;  /* 0x0000000407077836 */ /* 0x002fe20000000000 */
[----:B0-----:R-:W-:Y:S01]  /*0610*/  LEA R9, R10, R9, 0x2 ;  /* 0x000000090a097211 */ /* 0x001fe200078e10ff */
[----:B--2---:R-:W-:-:S05]  /*0620*/  IMAD.IADD R5, R0, 0x1, R5 ;  /* 0x0000000100057824 */ /* 0x004fca00078e0205 */
[----:B---3--:R-:W-:-:S13]  /*0630*/  ISETP.GE.AND P0, PT, R5, R8, PT ;  /* 0x000000080500720c */ /* 0x008fda0003f06270 */
[----:B------:R1:W-:Y:S01]  /*0640*/  @!P0 STS [R4], R5 ;  /* 0x0000000504008388 */ /* 0x0003e20000000800 */
[----:B------:R-:W-:-:S13]  /*0650*/  ISETP.NE.AND P0, PT, R6, RZ, PT ;  /* 0x000000ff0600720c */ /* 0x000fda0003f05270 */
[----:B-1----:R-:W-:Y:S05]  /*0660*/  @P0 BRA `(.L_x_3) ;  /* 0xfffffffc00d00947 */ /* 0x002fea000383ffff */
.L_x_0:
[----:B------:R-:W1:Y:S04]  /*0670*/  LDS R5, [R4] ;  /* 0x0000000004057984 */ /* 0x000e680000000800 */
[----:B-1----:R-:W-:Y:S01]  /*0680*/  STG.E desc[UR6][R2.64], R5 ;  /* 0x0000000502007986 */ /* 0x002fe2000c101906 */
[----:B------:R-:W-:Y:S05]  /*0690*/  EXIT ;  /* 0x000000000000794d */ /* 0x000fea0003800000 */
.L_x_4:
[----:B------:R-:W-:-:S00]  /*06a0*/  BRA `(.L_x_4) ;  /* 0xfffffffc00fc7947 */ /* 0x000fc0000383ffff */
[----:B------:R-:W-:-:S00]  /*06b0*/  NOP ;  /* 0x0000000000007918 */ /* 0x000fc00000000000 */
        /* <DEDUP_REMOVED lines=12> */
.L_x_22:


//--------------------- .text._Z10phase2_rowPii   --------------------------
	.section	.text._Z10phase2_rowPii,"ax",@progbits
	.align	128
        .global         _Z10phase2_rowPii
        .type           _Z10phase2_rowPii,@function
        .size           _Z10phase2_rowPii,(.L_x_23 - _Z10phase2_rowPii)
        .other          _Z10phase2_rowPii,@"STO_CUDA_ENTRY STV_DEFAULT"
_Z10phase2_rowPii:
.text._Z10phase2_rowPii:
[----:B------:R-:W-:Y:S08]  /*0000*/  LDC R1, c[0x0][0x37c] ;  /* 0x0000df00ff017b82 */ /* 0x000ff00000000800 */
[----:B------:R-:W0:Y:S01]  /*0010*/  S2UR UR5, SR_CTAID.X ;  /* 0x00000000000579c3 */ /* 0x000e220000002500 */
[----:B------:R-:W0:Y:S01]  /*0020*/  LDCU UR8, c[0x0][0x388] ;  /* 0x00007100ff0877ac */ /* 0x000e220008000800 */
[----:B------:R-:W1:Y:S01]  /*0030*/  S2R R8, SR_TID.Y ;  /* 0x0000000000087919 */ /* 0x000e620000002200 */
[----:B------:R-:W2:Y:S01]  /*0040*/  LDCU UR6, c[0x3][0x8] ;  /* 0x00c00100ff0677ac */ /* 0x000ea20008000800 */
[----:B------:R-:W3:Y:S04]  /*0050*/  S2R R0, SR_TID.X ;  /* 0x0000000000007919 */ /* 0x000ee80000002100 */
        /* <DEDUP_REMOVED lines=10> */
[C---:B-----5:R-:W-:Y:S02]  /*0100*/  IMAD R11, R3.reuse, UR9, R4 ;  /* 0x00000009030b7c24 */ /* 0x060fe4000f8e0204 */
[----:B------:R-:W-:-:S04]  /*0110*/  IMAD R9, R3, UR9, R2 ;  /* 0x0000000903097c24 */ /* 0x000fc8000f8e0202 */
[----:B----4-:R-:W-:-:S04]  /*0120*/  IMAD.WIDE R2, R9, 0x4, R6 ;  /* 0x0000000409027825 */ /* 0x010fc800078e0206 */
[----:B------:R-:W-:Y:S02]  /*0130*/  IMAD.WIDE R6, R11, 0x4, R6 ;  /* 0x000000040b067825 */ /* 0x000fe400078e0206 */
[----:B0-----:R-:W2:Y:S04]  /*0140*/  LDG.E R11, desc[UR6][R2.64] ;  /* 0x00000006020b7981 */ /* 0x001ea8000c1e1900 */
[----:B------:R-:W3:Y:S01]  /*0150*/  LDG.E R6, desc[UR6][R6.64] ;  /* 0x0000000606067981 */ /* 0x000ee2000c1e1900 */
[----:B------:R-:W0:Y:S01]  /*0160*/  S2UR UR5, SR_CgaCtaId ;  /* 0x00000000000579c3 */ /* 0x000e220000008800 */
[----:B------:R-:W-:Y:S01]  /*0170*/  UMOV UR4, 0x400 ;  /* 0x0000040000047882 */ /* 0x000fe20000000000 */
[-C--:B------:R-:W-:Y:S01]  /*0180*/  IMAD R4, R8, R5.reuse, R0 ;  /* 0x0000000508047224 */ /* 0x080fe200078e0200 */
[C---:B------:R-:W-:Y:S01]  /*0190*/  ISETP.GE.AND P0, PT, R5.reuse, 0x1, PT ;  /* 0x000000010500780c */ /* 0x040fe20003f06270 */
[----:B------:R-:W-:Y:S01]  /*01a0*/  IMAD R9, R5, R5, RZ ;  /* 0x0000000505097224 */ /* 0x000fe200078e02ff */
[----:B0-----:R-:W-:-:S06]  /*01b0*/  ULEA UR4, UR5, UR4, 0x18 ;  /* 0x0000000405047291 */ /* 0x001fcc000f8ec0ff */
[----:B------:R-:W-:-:S05]  /*01c0*/  LEA R4, R4, UR4, 0x2 ;  /* 0x0000000404047c11 */ /* 0x000fca000f8e10ff */
[----:B------:R-:W-:Y:S01]  /*01d0*/  IMAD R9, R9, 0x4, R4 ;  /* 0x0000000409097824 */ /* 0x000fe200078e0204 */
[----:B--2---:R0:W-:Y:S04]  /*01e0*/  STS [R4], R11 ;  /* 0x0000000b04007388 */ /* 0x0041e80000000800 */
[----:B---3--:R0:W-:Y:S01]  /*01f0*/  STS [R9], R6 ;  /* 0x0000000609007388 */ /* 0x0081e20000000800 */
[----:B------:R-:W-:Y:S05]  /*0200*/  @!P0 BRA `(.L_x_5) ;  /* 0x0000000400148947 */ /* 0x000fea0003800000 */
[C---:B------:R-:W-:Y:S01]  /*0210*/  ISETP.GE.U32.AND P1, PT, R5.reuse, 0x4, PT ;  /* 0x000000040500780c */ /* 0x040fe20003f26070 */
[----:B------:R-:W-:Y:S01]  /*0220*/  IMAD.MOV.U32 R7, RZ, RZ, RZ ;  /* 0x000000ffff077224 */ /* 0x000fe200078e00ff */
[----:B0-----:R-:W-:Y:S02]  /*0230*/  LOP3.LUT R6, R5, 0x3, RZ, 0xc0, !PT ;  /* 0x0000000305067812 */ /* 0x001fe400078ec0ff */
[----:B------:R-:W-:Y:S02]  /*0240*/  IADD3 R8, PT, PT, R8, R5, RZ ;  /* 0x0000000508087210 */ /* 0x000fe40007ffe0ff */
[----:B------:R-:W-:-:S07]  /*0250*/  ISETP.NE.AND P0, PT, R6, RZ, PT ;  /* 0x000000ff0600720c */ /* 0x000fce0003f05270 */
[----:B------:R-:W-:Y:S06]  /*0260*/  @!P1 BRA `(.L_x_6) ;  /* 0x0000000000b09947 */ /* 0x000fec0003800000 */
[----:B------:R-:W0:Y:S01]  /*0270*/  LDC R9, c[0x3][0x8] ;  /* 0x00c00200ff097b82 */ /* 0x000e220000000800 */
[----:B------:R-:W-:Y:S01]  /*0280*/  IMAD R10, R8, R5, RZ ;  /* 0x00000005080a7224 */ /* 0x000fe200078e02ff */
[----:B------:R-:W-:-:S04]  /*0290*/  LOP3.LUT R7, R5, 0x7ffffffc, RZ, 0xc0, !PT ;  /* 0x7ffffffc05077812 */ /* 0x000fc800078ec0ff */
[----:B------:R-:W-:Y:S02]  /*02a0*/  LEA R12, R10, UR4, 0x2 ;  /* 0x000000040a0c7c11 */ /* 0x000fe4000f8e10ff */
[----:B------:R-:W-:Y:S02]  /*02b0*/  LEA R10, R0, UR4, 0x2 ;  /* 0x00000004000a7c11 */ /* 0x000fe4000f8e10ff */
[----:B------:R-:W-:Y:S01]  /*02c0*/  IADD3 R11, PT, PT, -R7, RZ, RZ ;  /* 0x000000ff070b7210 */ /* 0x000fe20007ffe1ff */
[----:B------:R-:W-:-:S07]  /*02d0*/  VIADD R12, R12, 0x8 ;  /* 0x000000080c0c7836 */ /* 0x000fce0000000000 */
.L_x_7:
[----:B------:R-:W-:Y:S01]  /*02e0*/  BAR.SYNC.DEFER_BLOCKING 0x0 ;  /* 0x0000000000007b1d */ /* 0x000fe20000010000 */
[----:B------:R-:W-:-:S05]  /*02f0*/  VIADD R11, R11, 0x4 ;  /* 0x000000040b0b7836 */ /* 0x000fca0000000000 */
[----:B------:R-:W-:Y:S04]  /*0300*/  LDS R5, [R12+-0x8] ;  /* 0xfffff8000c057984 */ /* 0x000fe80000000800 */
[----:B------:R-:W1:Y:S04]  /*0310*/  LDS R14, [R10] ;  /* 0x000000000a0e7984 */ /* 0x000e680000000800 */
[----:B------:R-:W2:Y:S01]  /*0320*/  LDS R13, [R4] ;  /* 0x00000000040d7984 */ /* 0x000ea20000000800 */
[----:B-1----:R-:W-:Y:S01]  /*0330*/  IADD3 R17, PT, PT, R5, R14, RZ ;  /* 0x0000000e05117210 */ /* 0x002fe20007ffe0ff */
[----:B0-----:R-:W-:-:S03]  /*0340*/  IMAD.MOV.U32 R5, RZ, RZ, R9 ;  /* 0x000000ffff057224 */ /* 0x001fc600078e0009 */
[----:B--2---:R-:W-:Y:S02]  /*0350*/  ISETP.GE.AND P1, PT, R17, R13, PT ;  /* 0x0000000d1100720c */ /* 0x004fe40003f26270 */
[----:B------:R-:W-:-:S11]  /*0360*/  LEA R14, R5, R10, 0x2 ;  /* 0x0000000a050e7211 */ /* 0x000fd600078e10ff */
        /* <DEDUP_REMOVED lines=28> */
.L_x_6:
[----:B------:R-:W-:Y:S05]  /*0530*/  @!P0 BRA `(.L_x_5) ;  /* 0x0000000000488947 */ /* 0x000fea0003800000 */
[----:B------:R-:W0:Y:S01]  /*0540*/  LDC R11, c[0x3][0x8] ;  /* 0x00c00200ff0b7b82 */ /* 0x000e220000000800 */
[-C--:B------:R-:W-:Y:S01]  /*0550*/  IMAD R0, R7, R5.reuse, R0 ;  /* 0x0000000507007224 */ /* 0x080fe200078e0200 */
[----:B------:R-:W-:Y:S01]  /*0560*/  IADD3 R6, PT, PT, -R6, RZ, RZ ;  /* 0x000000ff06067210 */ /* 0x000fe20007ffe1ff */
[----:B------:R-:W-:-:S03]  /*0570*/  IMAD R5, R8, R5, R7 ;  /* 0x0000000508057224 */ /* 0x000fc600078e0207 */
[----:B------:R-:W-:Y:S02]  /*0580*/  LEA R0, R0, UR4, 0x2 ;  /* 0x0000000400007c11 */ /* 0x000fe4000f8e10ff */
[----:B------:R-:W-:-:S07]  /*0590*/  LEA R5, R5, UR4, 0x2 ;  /* 0x0000000405057c11 */ /* 0x000fce000f8e10ff */
.L_x_8:
        /* <DEDUP_REMOVED lines=12> */
.L_x_5:
[----:B------:R-:W1:Y:S04]  /*0660*/  LDS R5, [R4] ;  /* 0x0000000004057984 */ /* 0x000e680000000800 */
[----:B-1----:R-:W-:Y:S01]  /*0670*/  STG.E desc[UR6][R2.64], R5 ;  /* 0x0000000502007986 */ /* 0x002fe2000c101906 */
[----:B------:R-:W-:Y:S05]  /*0680*/  EXIT ;  /* 0x000000000000794d */ /* 0x000fea0003800000 */
.L_x_9:
        /* <DEDUP_REMOVED lines=15> */
.L_x_23:


//--------------------- .text._Z6phase2Pii        --------------------------
	.section	.text._Z6phase2Pii,"ax",@progbits
	.align	128
        .global         _Z6phase2Pii
        .type           _Z6phase2Pii,@function
        .size           _Z6phase2Pii,(.L_x_24 - _Z6phase2Pii)
        .other          _Z6phase2Pii,@"STO_CUDA_ENTRY STV_DEFAULT"
_Z6phase2Pii:
.text._Z6phase2Pii:
[----:B------:R-:W-:Y:S08]  /*0000*/  LDC R1, c[0x0][0x37c] ;  /* 0x0000df00ff017b82 */ /* 0x000ff00000000800 */
[----:B------:R-:W0:Y:S01]  /*0010*/  S2UR UR4, SR_CTAID.X ;  /* 0x00000000000479c3 */ /* 0x000e220000002500 */
[----:B------:R-:W1:Y:S01]  /*0020*/  LDCU UR5, c[0x3][0x8] ;  /* 0x00c00100ff0577ac */ /* 0x000e620008000800 */
[----:B------:R-:W2:Y:S01]  /*0030*/  S2R R0, SR_TID.X ;  /* 0x0000000000007919 */ /* 0x000ea20000002100 */
[----:B------:R-:W3:Y:S01]  /*0040*/  LDCU.64 UR6, c[0x0][0x358] ;  /* 0x00006b00ff0677ac */ /* 0x000ee20008000a00 */
[----:B------:R-:W4:Y:S01]  /*0050*/  S2R R8, SR_TID.Y ;  /* 0x0000000000087919 */ /* 0x000f220000002200 */
[----:B-1----:R-:W-:-:S04]  /*0060*/  IMAD.U32 R5, RZ, RZ, UR5 ;  /* 0x00000005ff057e24 */ /* 0x002fc8000f8e00ff */
[----:B------:R-:W-:Y:S01]  /*0070*/  IMAD R9, R5, R5, RZ ;  /* 0x0000000505097224 */ /* 0x000fe200078e02ff */
[----:B0-----:R-:W-:-:S09]  /*0080*/  UISETP.NE.AND UP0, UPT, UR4, URZ, UPT ;  /* 0x000000ff0400728c */ /* 0x001fd2000bf05270 */
[----:B---3--:R-:W-:Y:S05]  /*0090*/  BRA.U UP0, `(.L_x_10) ;  /* 0x00000001001c7547 */ /* 0x008fea000b800000 */
[----:B------:R-:W0:Y:S01]  /*00a0*/  S2UR UR8, SR_CTAID.Y ;  /* 0x00000000000879c3 */ /* 0x000e220000002600 */
[----:B------:R-:W0:Y:S01]  /*00b0*/  LDCU UR9, c[0x0][0x388] ;  /* 0x00007100ff0977ac */ /* 0x000e220008000800 */
[----:B------:R-:W1:Y:S01]  /*00c0*/  LDCU UR5, c[0x0][0x388] ;  /* 0x00007100ff0577ac */ /* 0x000e620008000800 */
[----:B0-----:R-:W-:Y:S02]  /*00d0*/  UISETP.GE.U32.AND UP0, UPT, UR8, UR9, UPT ;  /* 0x000000090800728c */ /* 0x001fe4000bf06070 */
[----:B------:R-:W-:-:S09]  /*00e0*/  UIADD3 UR4, UPT, UPT, UR8, 0x1, URZ ;  /* 0x0000000108047890 */ /* 0x000fd2000fffe0ff */
[----:B------:R-:W-:Y:S01]  /*00f0*/  @!UP0 UIADD3 UR4, UPT, UPT, UR8, URZ, URZ ;  /* 0x000000ff08048290 */ /* 0x000fe2000fffe0ff */
[----:B-1----:R-:W-:Y:S11]  /*0100*/  BRA `(.L_x_11) ;  /* 0x0000000000187947 */ /* 0x002ff60003800000 */
.L_x_10:
[----:B------:R-:W0:Y:S01]  /*0110*/  S2UR UR8, SR_CTAID.Y ;  /* 0x00000000000879c3 */ /* 0x000e220000002600 */
[----:B------:R-:W0:Y:S01]  /*0120*/  LDCU UR9, c[0x0][0x388] ;  /* 0x00007100ff0977ac */ /* 0x000e220008000800 */
[----:B------:R-:W1:Y:S01]  /*0130*/  LDCU UR4, c[0x0][0x388] ;  /* 0x00007100ff0477ac */ /* 0x000e620008000800 */
[----:B0-----:R-:W-:Y:S02]  /*0140*/  UISETP.GE.U32.AND UP0, UPT, UR8, UR9, UPT ;  /* 0x000000090800728c */ /* 0x001fe4000bf06070 */
[----:B------:R-:W-:-:S09]  /*0150*/  UIADD3 UR5, UPT, UPT, UR8, 0x1, URZ ;  /* 0x0000000108057890 */ /* 0x000fd2000fffe0ff */
[----:B-1----:R-:W-:-:S12]  /*0160*/  @!UP0 UIADD3 UR5, UPT, UPT, UR8, URZ, URZ ;  /* 0x000000ff08058290 */ /* 0x002fd8000fffe0ff */
.L_x_11:
[----:B------:R-:W0:Y:S01]  /*0170*/  LDC.64 R6, c[0x0][0x380] ;  /* 0x0000e000ff067b82 */ /* 0x000e220000000a00 */
[----:B------:R-:W1:Y:S01]  /*0180*/  LDCU UR8, c[0x3][0x4] ;  /* 0x00c00080ff0877ac */ /* 0x000e620008000800 */
[C---:B--2---:R-:W-:Y:S02]  /*0190*/  IMAD R2, R5.reuse, UR4, R0 ;  /* 0x0000000405027c24 */ /* 0x044fe4000f8e0200 */
[C-C-:B----4-:R-:W-:Y:S02]  /*01a0*/  IMAD R3, R5.reuse, UR5, R8.reuse ;  /* 0x0000000505037c24 */ /* 0x150fe4000f8e0208 */
[C---:B------:R-:W-:Y:S02]  /*01b0*/  IMAD R4, R5.reuse, UR9, R8 ;  /* 0x0000000905047c24 */ /* 0x040fe4000f8e0208 */
[----:B------:R-:W-:Y:S02]  /*01c0*/  IMAD R11, R5, UR9, R0 ;  /* 0x00000009050b7c24 */ /* 0x000fe4000f8e0200 */
[----:B-1----:R-:W-:-:S02]  /*01d0*/  IMAD R3, R3, UR8, R2 ;  /* 0x0000000803037c24 */ /* 0x002fc4000f8e0202 */
[----:B------:R-:W-:Y:S02]  /*01e0*/  IMAD R11, R4, UR8, R11 ;  /* 0x00000008040b7c24 */ /* 0x000fe4000f8e020b */
[----:B0-----:R-:W-:-:S04]  /*01f0*/  IMAD.WIDE R2, R3, 0x4, R6 ;  /* 0x0000000403027825 */ /* 0x001fc800078e0206 */
[----:B------:R-:W-:Y:S02]  /*0200*/  IMAD.WIDE R6, R11, 0x4, R6 ;  /* 0x000000040b067825 */ /* 0x000fe400078e0206 */
[----:B------:R-:W2:Y:S04]  /*0210*/  LDG.E R11, desc[UR6][R2.64] ;  /* 0x00000006020b7981 */ /* 0x000ea8000c1e1900 */
[----:B------:R-:W3:Y:S01]  /*0220*/  LDG.E R6, desc[UR6][R6.64] ;  /* 0x0000000606067981 */ /* 0x000ee2000c1e1900 */
[----:B------:R-:W0:Y:S01]  /*0230*/  S2UR UR5, SR_CgaCtaId ;  /* 0x00000000000579c3 */ /* 0x000e220000008800 */
[----:B------:R-:W-:Y:S01]  /*0240*/  UMOV UR4, 0x400 ;  /* 0x0000040000047882 */ /* 0x000fe20000000000 */
[----:B------:R-:W-:Y:S01]  /*0250*/  IMAD R4, R8, R5, R0 ;  /* 0x0000000508047224 */ /* 0x000fe200078e0200 */
[----:B------:R-:W-:Y:S01]  /*0260*/  ISETP.GE.AND P0, PT, R5, 0x1, PT ;  /* 0x000000010500780c */ /* 0x000fe20003f06270 */
        /* <DEDUP_REMOVED lines=19> */
.L_x_14:
        /* <DEDUP_REMOVED lines=37> */
.L_x_13:
[----:B------:R-:W-:Y:S05]  /*05f0*/  @!P0 BRA `(.L_x_12) ;  /* 0x0000000000488947 */ /* 0x000fea0003800000 */
[----:B------:R-:W0:Y:S01]  /*0600*/  LDC R11, c[0x3][0x8] ;  /* 0x00c00200ff0b7b82 */ /* 0x000e220000000800 */
[-C--:B------:R-:W-:Y:S01]  /*0610*/  IMAD R0, R7, R5.reuse, R0 ;  /* 0x0000000507007224 */ /* 0x080fe200078e0200 */
[----:B------:R-:W-:Y:S01]  /*0620*/  IADD3 R6, PT, PT, -R6, RZ, RZ ;  /* 0x000000ff06067210 */ /* 0x000fe20007ffe1ff */
[----:B------:R-:W-:-:S03]  /*0630*/  IMAD R5, R8, R5, R7 ;  /* 0x0000000508057224 */ /* 0x000fc600078e0207 */
[----:B------:R-:W-:Y:S02]  /*0640*/  LEA R0, R0, UR4, 0x2 ;  /* 0x0000000400007c11 */ /* 0x000fe4000f8e10ff */
[----:B------:R-:W-:-:S07]  /*0650*/  LEA R5, R5, UR4, 0x2 ;  /* 0x0000000405057c11 */ /* 0x000fce000f8e10ff */
.L_x_15:
        /* <DEDUP_REMOVED lines=12> */
.L_x_12:
[----:B------:R-:W1:Y:S04]  /*0720*/  LDS R5, [R4] ;  /* 0x0000000004057984 */ /* 0x000e680000000800 */
[----:B-1----:R-:W-:Y:S01]  /*0730*/  STG.E desc[UR6][R2.64], R5 ;  /* 0x0000000502007986 */ /* 0x002fe2000c101906 */
[----:B------:R-:W-:Y:S05]  /*0740*/  EXIT ;  /* 0x000000000000794d */ /* 0x000fea0003800000 */
.L_x_16:
        /* <DEDUP_REMOVED lines=11> */
.L_x_24:


//--------------------- .text._Z6phase1Pii        --------------------------
	.section	.text._Z6phase1Pii,"ax",@progbits
	.align	128
        .global         _Z6phase1Pii
        .type           _Z6phase1Pii,@function
        .size           _Z6phase1Pii,(.L_x_25 - _Z6phase1Pii)
        .other          _Z6phase1Pii,@"STO_CUDA_ENTRY STV_DEFAULT"
_Z6phase1Pii:
.text._Z6phase1Pii:
[----:B------:R-:W-:Y:S01]  /*0000*/  LDC R1, c[0x0][0x37c] ;  /* 0x0000df00ff017b82 */ /* 0x000fe20000000800 */
[----:B------:R-:W0:Y:S01]  /*0010*/  S2R R6, SR_TID.Y ;  /* 0x0000000000067919 */ /* 0x000e220000002200 */
[----:B------:R-:W1:Y:S06]  /*0020*/  LDCU UR6, c[0x3][0x8] ;  /* 0x00c00100ff0677ac */ /* 0x000e6c0008000800 */
[----:B------:R-:W2:Y:S01]  /*0030*/  LDC.64 R2, c[0x0][0x380] ;  /* 0x0000e000ff027b82 */ /* 0x000ea20000000a00 */
[----:B------:R-:W3:Y:S01]  /*0040*/  S2R R0, SR_TID.X ;  /* 0x0000000000007919 */ /* 0x000ee20000002100 */
[----:B------:R-:W0:Y:S01]  /*0050*/  LDCU UR4, c[0x0][0x388] ;  /* 0x00007100ff0477ac */ /* 0x000e220008000800 */
[----:B------:R-:W4:Y:S01]  /*0060*/  LDCU UR5, c[0x3][0x4] ;  /* 0x00c00080ff0577ac */ /* 0x000f220008000800 */
[----:B-1----:R-:W-:Y:S01]  /*0070*/  IMAD.U32 R5, RZ, RZ, UR6 ;  /* 0x00000006ff057e24 */ /* 0x002fe2000f8e00ff */
[----:B------:R-:W1:Y:S03]  /*0080*/  LDCU.64 UR6, c[0x0][0x358] ;  /* 0x00006b00ff0677ac */ /* 0x000e660008000a00 */
[----:B0-----:R-:W-:-:S02]  /*0090*/  IMAD R4, R5, UR4, R6 ;  /* 0x0000000405047c24 */ /* 0x001fc4000f8e0206 */
[----:B---3--:R-:W-:-:S04]  /*00a0*/  IMAD R7, R5, UR4, R0 ;  /* 0x0000000405077c24 */ /* 0x008fc8000f8e0200 */
[----:B----4-:R-:W-:-:S04]  /*00b0*/  IMAD R7, R4, UR5, R7 ;  /* 0x0000000504077c24 */ /* 0x010fc8000f8e0207 */
[----:B--2---:R-:W-:-:S05]  /*00c0*/  IMAD.WIDE R2, R7, 0x4, R2 ;  /* 0x0000000407027825 */ /* 0x004fca00078e0202 */
[----:B-1----:R-:W2:Y:S01]  /*00d0*/  LDG.E R13, desc[UR6][R2.64] ;  /* 0x00000006020d7981 */ /* 0x002ea2000c1e1900 */
[----:B------:R-:W0:Y:S01]  /*00e0*/  S2UR UR5, SR_CgaCtaId ;  /* 0x00000000000579c3 */ /* 0x000e220000008800 */
[----:B------:R-:W-:Y:S01]  /*00f0*/  IMAD R7, R6, R5, RZ ;  /* 0x0000000506077224 */ /* 0x000fe200078e02ff */
[----:B------:R-:W-:Y:S01]  /*0100*/  UMOV UR4, 0x400 ;  /* 0x0000040000047882 */ /* 0x000fe20000000000 */
[----:B------:R-:W-:Y:S02]  /*0110*/  ISETP.GE.AND P0, PT, R5, 0x1, PT ;  /* 0x000000010500780c */ /* 0x000fe40003f06270 */
[----:B------:R-:W-:Y:S01]  /*0120*/  IMAD.IADD R4, R7, 0x1, R0 ;  /* 0x0000000107047824 */ /* 0x000fe200078e0200 */
[----:B0-----:R-:W-:-:S06]  /*0130*/  ULEA UR4, UR5, UR4, 0x18 ;  /* 0x0000000405047291 */ /* 0x001fcc000f8ec0ff */
[----:B------:R-:W-:-:S05]  /*0140*/  LEA R4, R4, UR4, 0x2 ;  /* 0x0000000404047c11 */ /* 0x000fca000f8e10ff */
[----:B--2---:R0:W-:Y:S01]  /*0150*/  STS [R4], R13 ;  /* 0x0000000d04007388 */ /* 0x0041e20000000800 */
[----:B------:R-:W-:Y:S05]  /*0160*/  @!P0 BRA `(.L_x_17) ;  /* 0x0000000400148947 */ /* 0x000fea0003800000 */
[C---:B------:R-:W-:Y:S01]  /*0170*/  ISETP.GE.U32.AND P1, PT, R5.reuse, 0x4, PT ;  /* 0x000000040500780c */ /* 0x040fe20003f26070 */
[----:B------:R-:W-:Y:S01]  /*0180*/  HFMA2 R8, -RZ, RZ, 0, 0 ;  /* 0x00000000ff087431 */ /* 0x000fe200000001ff */
[----:B------:R-:W-:-:S04]  /*0190*/  LOP3.LUT R6, R5, 0x3, RZ, 0xc0, !PT ;  /* 0x0000000305067812 */ /* 0x000fc800078ec0ff */
[----:B------:R-:W-:-:S07]  /*01a0*/  ISETP.NE.AND P0, PT, R6, RZ, PT ;  /* 0x000000ff0600720c */ /* 0x000fce0003f05270 */
[----:B------:R-:W-:Y:S06]  /*01b0*/  @!P1 BRA `(.L_x_18) ;  /* 0x0000000000b09947 */ /* 0x000fec0003800000 */
[----:B------:R-:W1:Y:S01]  /*01c0*/  LDC R9, c[0x3][0x8] ;  /* 0x00c00200ff097b82 */ /* 0x000e620000000800 */
[----:B------:R-:W-:Y:S02]  /*01d0*/  LEA R11, R7, UR4, 0x2 ;  /* 0x00000004070b7c11 */ /* 0x000fe4000f8e10ff */
[----:B------:R-:W-:Y:S02]  /*01e0*/  LOP3.LUT R8, R5, 0x7ffffffc, RZ, 0xc0, !PT ;  /* 0x7ffffffc05087812 */ /* 0x000fe400078ec0ff */
[----:B------:R-:W-:Y:S01]  /*01f0*/  LEA R10, R0, UR4, 0x2 ;  /* 0x00000004000a7c11 */ /* 0x000fe2000f8e10ff */
[----:B------:R-:W-:Y:S02]  /*0200*/  VIADD R11, R11, 0x8 ;  /* 0x000000080b0b7836 */ /* 0x000fe40000000000 */
[----:B------:R-:W-:-:S07]  /*0210*/  IMAD.MOV R12, RZ, RZ, -R8 ;  /* 0x000000ffff0c7224 */ /* 0x000fce00078e0a08 */
.L_x_19:
[----:B------:R-:W-:Y:S01]  /*0220*/  BAR.SYNC.DEFER_BLOCKING 0x0 ;  /* 0x0000000000007b1d */ /* 0x000fe20000010000 */
[----:B------:R-:W-:-:S05]  /*0230*/  VIADD R12, R12, 0x4 ;  /* 0x000000040c0c7836 */ /* 0x000fca0000000000 */
[----:B------:R-:W-:Y:S01]  /*0240*/  ISETP.NE.AND P2, PT, R12, RZ, PT ;  /* 0x000000ff0c00720c */ /* 0x000fe20003f45270 */
[----:B------:R-:W-:Y:S04]  /*0250*/  LDS R5, [R11+-0x8] ;  /* 0xfffff8000b057984 */ /* 0x000fe80000000800 */
[----:B--2---:R-:W2:Y:S04]  /*0260*/  LDS R14, [R10] ;  /* 0x000000000a0e7984 */ /* 0x004ea80000000800 */
[----:B0-----:R-:W0:Y:S01]  /*0270*/  LDS R13, [R4] ;  /* 0x00000000040d7984 */ /* 0x001e220000000800 */
[----:B--2---:R-:W-:Y:S01]  /*0280*/  IADD3 R17, PT, PT, R5, R14, RZ ;  /* 0x0000000e05117210 */ /* 0x004fe20007ffe0ff */
[----:B-1----:R-:W-:-:S03]  /*0290*/  IMAD.MOV.U32 R5, RZ, RZ, R9 ;  /* 0x000000ffff057224 */ /* 0x002fc600078e0009 */
[----:B0-----:R-:W-:Y:S01]  /*02a0*/  ISETP.GE.AND P1, PT, R17, R13, PT ;  /* 0x0000000d1100720c */ /* 0x001fe20003f26270 */
[----:B------:R-:W-:-:S12]  /*02b0*/  IMAD R14, R5, 0x4, R10 ;  /* 0x00000004050e7824 */ /* 0x000fd800078e020a */
[----:B------:R-:W-:Y:S01]  /*02c0*/  @!P1 STS [R4], R17 ;  /* 0x0000001104009388 */ /* 0x000fe20000000800 */
[----:B------:R-:W-:Y:S06]  /*02d0*/  BAR.SYNC.DEFER_BLOCKING 0x0 ;  /* 0x0000000000007b1d */ /* 0x000fec0000010000 */
[----:B------:R-:W-:Y:S04]  /*02e0*/  LDS R14, [R14] ;  /* 0x000000000e0e7984 */ /* 0x000fe80000000800 */
[----:B------:R-:W0:Y:S04]  /*02f0*/  LDS R13, [R11+-0x4] ;  /* 0xfffffc000b0d7984 */ /* 0x000e280000000800 */
[----:B------:R-:W1:Y:S01]  /*0300*/  LDS R15, [R4] ;  /* 0x00000000040f7984 */ /* 0x000e620000000800 */
[----:B0-----:R-:W-:-:S04]  /*0310*/  IADD3 R18, PT, PT, R13, R14, RZ ;  /* 0x0000000e0d127210 */ /* 0x001fc80007ffe0ff */
[----:B-1----:R-:W-:Y:S01]  /*0320*/  ISETP.GE.AND P1, PT, R18, R15, PT ;  /* 0x0000000f1200720c */ /* 0x002fe20003f26270 */
[----:B------:R-:W-:-:S12]  /*0330*/  IMAD R15, R5, 0x8, R10 ;  /* 0x00000008050f7824 */ /* 0x000fd800078e020a */
[----:B------:R-:W-:Y:S01]  /*0340*/  @!P1 STS [R4], R18 ;  /* 0x0000001204009388 */ /* 0x000fe20000000800 */
[----:B------:R-:W-:Y:S06]  /*0350*/  BAR.SYNC.DEFER_BLOCKING 0x0 ;  /* 0x0000000000007b1d */ /* 0x000fec0000010000 */
[----:B------:R-:W-:Y:S04]  /*0360*/  LDS R16, [R15] ;  /* 0x000000000f107984 */ /* 0x000fe80000000800 */
[----:B------:R-:W0:Y:S04]  /*0370*/  LDS R13, [R11] ;  /* 0x000000000b0d7984 */ /* 0x000e280000000800 */
[----:B------:R-:W1:Y:S01]  /*0380*/  LDS R17, [R4] ;  /* 0x0000000004117984 */ /* 0x000e620000000800 */
[----:B0-----:R-:W-:-:S02]  /*0390*/  IMAD.IADD R19, R13, 0x1, R16 ;  /* 0x000000010d137824 */ /* 0x001fc400078e0210 */
[C---:B------:R-:W-:Y:S01]  /*03a0*/  IMAD R16, R5.reuse, 0xc, R10 ;  /* 0x0000000c05107824 */ /* 0x040fe200078e020a */
[----:B------:R-:W-:Y:S02]  /*03b0*/  LEA R10, R5, R10, 0x4 ;  /* 0x0000000a050a7211 */ /* 0x000fe400078e20ff */
        /* <DEDUP_REMOVED lines=10> */
[----:B------:R-:W-:Y:S01]  /*0460*/  @!P1 IMAD.MOV.U32 R13, RZ, RZ, R14 ;  /* 0x000000ffff0d9224 */ /* 0x000fe200078e000e */
[----:B------:R-:W-:Y:S06]  /*0470*/  @P2 BRA `(.L_x_19) ;  /* 0xfffffffc00682947 */ /* 0x000fec000383ffff */
.L_x_18:
[----:B------:R-:W-:Y:S05]  /*0480*/  @!P0 BRA `(.L_x_17) ;  /* 0x00000000004c8947 */ /* 0x000fea0003800000 */
[----:B------:R-:W1:Y:S01]  /*0490*/  LDC R9, c[0x3][0x8] ;  /* 0x00c00200ff097b82 */ /* 0x000e620000000800 */
[----:B------:R-:W-:Y:S01]  /*04a0*/  IMAD R0, R8, R5, R0 ;  /* 0x0000000508007224 */ /* 0x000fe200078e0200 */
[----:B------:R-:W-:Y:S01]  /*04b0*/  IADD3 R6, PT, PT, -R6, RZ, RZ ;  /* 0x000000ff06067210 */ /* 0x000fe20007ffe1ff */
[----:B------:R-:W-:-:S03]  /*04c0*/  IMAD.IADD R7, R7, 0x1, R8 ;  /* 0x0000000107077824 */ /* 0x000fc600078e0208 */
[----:B------:R-:W-:Y:S02]  /*04d0*/  LEA R0, R0, UR4, 0x2 ;  /* 0x0000000400007c11 */ /* 0x000fe4000f8e10ff */
[----:B------:R-:W-:-:S07]  /*04e0*/  LEA R7, R7, UR4, 0x2 ;  /* 0x0000000407077c11 */ /* 0x000fce000f8e10ff */
.L_x_20:
[----:B------:R-:W-:Y:S01]  /*04f0*/  BAR.SYNC.DEFER_BLOCKING 0x0 ;  /* 0x0000000000007b1d */ /* 0x000fe20000010000 */
[----:B------:R-:W-:-:S05]  /*0500*/  VIADD R6, R6, 0x1 ;  /* 0x0000000106067836 */ /* 0x000fca0000000000 */
[----:B------:R-:W-:Y:S01]  /*0510*/  ISETP.NE.AND P1, PT, R6, RZ, PT ;  /* 0x000000ff0600720c */ /* 0x000fe20003f25270 */
[----:B---3--:R3:W-:Y:S04]  /*0520*/  LDS R5, [R7] ;  /* 0x0000000007057984 */ /* 0x0087e80000000800 */
[----:B------:R1:W4:Y:S04]  /*0530*/  LDS R8, [R0] ;  /* 0x0000000000087984 */ /* 0x0003280000000800 */
[----:B0-----:R-:W0:Y:S01]  /*0540*/  LDS R13, [R4] ;  /* 0x00000000040d7984 */ /* 0x001e220000000800 */
[----:B---3--:R-:W-:Y:S01]  /*0550*/  VIADD R7, R7, 0x4 ;  /* 0x0000000407077836 */ /* 0x008fe20000000000 */
[----:B-1----:R-:W-:Y:S01]  /*0560*/  LEA R0, R9, R0, 0x2 ;  /* 0x0000000009007211 */ /* 0x002fe200078e10ff */
[----:B----4-:R-:W-:-:S05]  /*0570*/  IMAD.IADD R5, R5, 0x1, R8 ;  /* 0x0000000105057824 */ /* 0x010fca00078e0208 */
[----:B0-----:R-:W-:-:S13]  /*0580*/  ISETP.GE.AND P0, PT, R5, R13, PT ;  /* 0x0000000d0500720c */ /* 0x001fda0003f06270 */
[----:B------:R3:W-:Y:S01]  /*0590*/  @!P0 STS [R4], R5 ;  /* 0x0000000504008388 */ /* 0x0007e20000000800 */
[----:B------:R-:W-:Y:S01]  /*05a0*/  @!P0 MOV R13, R5 ;  /* 0x00000005000d8202 */ /* 0x000fe20000000f00 */
[----:B------:R-:W-:Y:S06]  /*05b0*/  @P1 BRA `(.L_x_20) ;  /* 0xfffffffc00cc1947 */ /* 0x000fec000383ffff */
.L_x_17:
[----:B------:R-:W-:Y:S01]  /*05c0*/  STG.E desc[UR6][R2.64], R13 ;  /* 0x0000000d02007986 */ /* 0x000fe2000c101906 */
[----:B------:R-:W-:Y:S05]  /*05d0*/  EXIT ;  /* 0x000000000000794d */ /* 0x000fea0003800000 */
.L_x_21:
        /* <DEDUP_REMOVED lines=10> */
.L_x_25:


//--------------------- .nv.shared._Z10phase2_colPii --------------------------
	.section	.nv.shared._Z10phase2_colPii,"aw",@nobits
	.sectionflags	@""
	.align	16
	.zero		1024


//--------------------- .nv.shared.reserved.0     --------------------------
	.section	.nv.shared.reserved.0,"aw",@nobits
	.weak		__nv_reservedSMEM_offset_0_alias
	.size		__nv_reservedSMEM_offset_0_alias, 0, 64
	.other		__nv_reservedSMEM_offset_0_alias,@"STO_CUDA_RESERVED_SHARED STV_DEFAULT"
__nv_reservedSMEM_offset_0_alias:
	.zero		0
	.zero		64


//--------------------- .nv.shared._Z10phase2_rowPii --------------------------
	.section	.nv.shared._Z10phase2_rowPii,"aw",@nobits
	.sectionflags	@""
	.align	16
	.zero		1024


//--------------------- .nv.shared._Z6phase2Pii   --------------------------
	.section	.nv.shared._Z6phase2Pii,"aw",@nobits
	.sectionflags	@""
	.align	16
	.zero		1024


//--------------------- .nv.shared._Z6phase1Pii   --------------------------
	.section	.nv.shared._Z6phase1Pii,"aw",@nobits
	.sectionflags	@""
	.align	16
	.zero		1024


//--------------------- .nv.constant0._Z10phase2_colPii --------------------------
	.section	.nv.constant0._Z10phase2_colPii,"a",@progbits
	.sectionflags	@""
	.align	4
.nv.constant0._Z10phase2_colPii:
	.zero		908


//--------------------- .nv.constant0._Z10phase2_rowPii --------------------------
	.section	.nv.constant0._Z10phase2_rowPii,"a",@progbits
	.sectionflags	@""
	.align	4
.nv.constant0._Z10phase2_rowPii:
	.zero		908


//--------------------- .nv.constant0._Z6phase2Pii --------------------------
	.section	.nv.constant0._Z6phase2Pii,"a",@progbits
	.sectionflags	@""
	.align	4
.nv.constant0._Z6phase2Pii:
	.zero		908


//--------------------- .nv.constant0._Z6phase1Pii --------------------------
	.section	.nv.constant0._Z6phase1Pii,"a",@progbits
	.sectionflags	@""
	.align	4
.nv.constant0._Z6phase1Pii:
	.zero		908


//--------------------- SYMBOLS --------------------------

	.type		.nv.reservedSmem.offset0,@object
	.size		.nv.reservedSmem.offset0,0x4
	.type		.nv.reservedSmem.cap,@object
	.size		.nv.reservedSmem.cap,0x4
